	.target	sm_90a

	.elftype	@"ET_EXEC"


//--------------------- .note.nv.tkinfo           --------------------------
	.section	.note.nv.tkinfo,"",@"SHT_NOTE"
	.sectionflags	@"SHF_NOTE_NV_TKINFO"
	.tkinfo
        /*0018*/ 	.word	0x00000002
        /*0030*/ 	.string	""
        /*0030*/ 	.string	"ptxas"
        /*0030*/ 	.string	"Cuda compilation tools, release 13.0, V13.0.88"
        /*0030*/ 	.string	"Build cuda_13.0.r13.0/compiler.36424714_0"
        /*0030*/ 	.string	"-arch sm_90a -m 64 "



//--------------------- .note.nv.cuinfo           --------------------------
	.section	.note.nv.cuinfo,"",@"SHT_NOTE"
	.sectionflags	@"SHF_NOTE_NV_CUINFO"
        /*0018*/ 	.short	0x0002
        /*001a*/ 	.short	0x005a
        /*001c*/ 	.short	0x0082
	.zero		2


//--------------------- .nv.info                  --------------------------
	.section	.nv.info,"",@"SHT_CUDA_INFO"
	.align	4


	//----- nvinfo : EIATTR_REGCOUNT
	.align		4
        /*0000*/ 	.byte	0x04, 0x2f
        /*0002*/ 	.short	(.L_15 - .L_14)
	.align		4
.L_14:
        /*0004*/ 	.word	index@(_ZN7cutlass13device_kernelINS_4gemm6kernel13GemmUniversalIN4cute5tupleIJiiiiEEENS1_10collective13CollectiveMmaINS1_34MainloopSm90TmaGmmaWarpSpecializedILi4ENS5_IJNS4_1CILi2EEENSA_ILi1EEESC_EEENS1_35KernelTmaWarpSpecializedCooperativeEEENS5_IJNSA_ILi128EEENSA_ILi256EEENSA_ILi64EEEEEEaNS5_IJlSC_lEEEaSK_NS4_8TiledMMAINS4_8MMA_AtomIJNS4_4SM904GMMA27MMA_64x256x32_S32S8S8_SS_TNEEEENS4_6LayoutISD_NS5_IJSC_NSA_ILi0EEESS_EEEEENS5_IJNS4_10UnderscoreESV_SV_EEEEENS4_13SM90_TMA_LOADENS4_14ComposedLayoutINS4_7SwizzleILi2ELi4ELi3EEENS4_18smem_ptr_flag_bitsILi8EEENSR_INS5_IJNSA_ILi8EEESI_EEENS5_IJSI_SC_EEEEEEEvNS4_8identityENS4_23SM90_TMA_LOAD_MULTICASTES18_vS19_EENS_8epilogue10collective6detail29Sm90TmaWarpSpecializedAdapterINS1D_15DefaultEpilogueIaSK_SK_NS1C_6thread17LinearCombinationIaLi1EiiLNS1H_9ScaleType4KindE0ELNS_15FloatRoundStyleE2EaEENS1_15EpilogueDefaultEEEEEvvEEEEvNT_6ParamsE)
        /*0008*/ 	.word	0x000000a8


	//----- nvinfo : EIATTR_FRAME_SIZE
	.align		4
.L_15:
        /*000c*/ 	.byte	0x04, 0x11
        /*000e*/ 	.short	(.L_17 - .L_16)
	.align		4
.L_16:
        /*0010*/ 	.word	index@(_ZN7cutlass13device_kernelINS_4gemm6kernel13GemmUniversalIN4cute5tupleIJiiiiEEENS1_10collective13CollectiveMmaINS1_34MainloopSm90TmaGmmaWarpSpecializedILi4ENS5_IJNS4_1CILi2EEENSA_ILi1EEESC_EEENS1_35KernelTmaWarpSpecializedCooperativeEEENS5_IJNSA_ILi128EEENSA_ILi256EEENSA_ILi64EEEEEEaNS5_IJlSC_lEEEaSK_NS4_8TiledMMAINS4_8MMA_AtomIJNS4_4SM904GMMA27MMA_64x256x32_S32S8S8_SS_TNEEEENS4_6LayoutISD_NS5_IJSC_NSA_ILi0EEESS_EEEEENS5_IJNS4_10UnderscoreESV_SV_EEEEENS4_13SM90_TMA_LOADENS4_14ComposedLayoutINS4_7SwizzleILi2ELi4ELi3EEENS4_18smem_ptr_flag_bitsILi8EEENSR_INS5_IJNSA_ILi8EEESI_EEENS5_IJSI_SC_EEEEEEEvNS4_8identityENS4_23SM90_TMA_LOAD_MULTICASTES18_vS19_EENS_8epilogue10collective6detail29Sm90TmaWarpSpecializedAdapterINS1D_15DefaultEpilogueIaSK_SK_NS1C_6thread17LinearCombinationIaLi1EiiLNS1H_9ScaleType4KindE0ELNS_15FloatRoundStyleE2EaEENS1_15EpilogueDefaultEEEEEvvEEEEvNT_6ParamsE)
        /*0014*/ 	.word	0x00000000


	//----- nvinfo : EIATTR_MIN_STACK_SIZE
	.align		4
.L_17:
        /*0018*/ 	.byte	0x04, 0x12
        /*001a*/ 	.short	(.L_19 - .L_18)
	.align		4
.L_18:
        /*001c*/ 	.word	index@(_ZN7cutlass13device_kernelINS_4gemm6kernel13GemmUniversalIN4cute5tupleIJiiiiEEENS1_10collective13CollectiveMmaINS1_34MainloopSm90TmaGmmaWarpSpecializedILi4ENS5_IJNS4_1CILi2EEENSA_ILi1EEESC_EEENS1_35KernelTmaWarpSpecializedCooperativeEEENS5_IJNSA_ILi128EEENSA_ILi256EEENSA_ILi64EEEEEEaNS5_IJlSC_lEEEaSK_NS4_8TiledMMAINS4_8MMA_AtomIJNS4_4SM904GMMA27MMA_64x256x32_S32S8S8_SS_TNEEEENS4_6LayoutISD_NS5_IJSC_NSA_ILi0EEESS_EEEEENS5_IJNS4_10UnderscoreESV_SV_EEEEENS4_13SM90_TMA_LOADENS4_14ComposedLayoutINS4_7SwizzleILi2ELi4ELi3EEENS4_18smem_ptr_flag_bitsILi8EEENSR_INS5_IJNSA_ILi8EEESI_EEENS5_IJSI_SC_EEEEEEEvNS4_8identityENS4_23SM90_TMA_LOAD_MULTICASTES18_vS19_EENS_8epilogue10collective6detail29Sm90TmaWarpSpecializedAdapterINS1D_15DefaultEpilogueIaSK_SK_NS1C_6thread17LinearCombinationIaLi1EiiLNS1H_9ScaleType4KindE0ELNS_15FloatRoundStyleE2EaEENS1_15EpilogueDefaultEEEEEvvEEEEvNT_6ParamsE)
        /*0020*/ 	.word	0x00000000
.L_19:


//--------------------- .nv.compat                --------------------------
	.section	.nv.compat,"",@"SHT_CUDA_COMPAT_INFO"
	.align	4
        /*0000*/ 	.byte	0x02, 0x09, 0x01, 0x00, 0x02, 0x02, 0x04, 0x00, 0x02, 0x05, 0x05, 0x00, 0x03, 0x07, 0x01, 0x01
        /*0010*/ 	.byte	0x02, 0x03, 0x01, 0x00, 0x02, 0x06, 0x01, 0x00, 0x04, 0x0b, 0x08, 0x00, 0x00, 0x00, 0x00, 0x00
        /*0020*/ 	.byte	0x00, 0x00, 0x00, 0x00


//--------------------- .nv.info._ZN7cutlass13device_kernelINS_4gemm6kernel13GemmUniversalIN4cute5tupleIJiiiiEEENS1_10collective13CollectiveMmaINS1_34MainloopSm90TmaGmmaWarpSpecializedILi4ENS5_IJNS4_1CILi2EEENSA_ILi1EEESC_EEENS1_35KernelTmaWarpSpecializedCooperativeEEENS5_IJNSA_ILi128EEENSA_ILi256EEENSA_ILi64EEEEEEaNS5_IJlSC_lEEEaSK_NS4_8TiledMMAINS4_8MMA_AtomIJNS4_4SM904GMMA27MMA_64x256x32_S32S8S8_SS_TNEEEENS4_6LayoutISD_NS5_IJSC_NSA_ILi0EEESS_EEEEENS5_IJNS4_10UnderscoreESV_SV_EEEEENS4_13SM90_TMA_LOADENS4_14ComposedLayoutINS4_7SwizzleILi2ELi4ELi3EEENS4_18smem_ptr_flag_bitsILi8EEENSR_INS5_IJNSA_ILi8EEESI_EEENS5_IJSI_SC_EEEEEEEvNS4_8identityENS4_23SM90_TMA_LOAD_MULTICASTES18_vS19_EENS_8epilogue10collective6detail29Sm90TmaWarpSpecializedAdapterINS1D_15DefaultEpilogueIaSK_SK_NS1C_6thread17LinearCombinationIaLi1EiiLNS1H_9ScaleType4KindE0ELNS_15FloatRoundStyleE2EaEENS1_15EpilogueDefaultEEEEEvvEEEEvNT_6ParamsE --------------------------
	.section	.nv.info._ZN7cutlass13device_kernelINS_4gemm6kernel13GemmUniversalIN4cute5tupleIJiiiiEEENS1_10collective13CollectiveMmaINS1_34MainloopSm90TmaGmmaWarpSpecializedILi4ENS5_IJNS4_1CILi2EEENSA_ILi1EEESC_EEENS1_35KernelTmaWarpSpecializedCooperativeEEENS5_IJNSA_ILi128EEENSA_ILi256EEENSA_ILi64EEEEEEaNS5_IJlSC_lEEEaSK_NS4_8TiledMMAINS4_8MMA_AtomIJNS4_4SM904GMMA27MMA_64x256x32_S32S8S8_SS_TNEEEENS4_6LayoutISD_NS5_IJSC_NSA_ILi0EEESS_EEEEENS5_IJNS4_10UnderscoreESV_SV_EEEEENS4_13SM90_TMA_LOADENS4_14ComposedLayoutINS4_7SwizzleILi2ELi4ELi3EEENS4_18smem_ptr_flag_bitsILi8EEENSR_INS5_IJNSA_ILi8EEESI_EEENS5_IJSI_SC_EEEEEEEvNS4_8identityENS4_23SM90_TMA_LOAD_MULTICASTES18_vS19_EENS_8epilogue10collective6detail29Sm90TmaWarpSpecializedAdapterINS1D_15DefaultEpilogueIaSK_SK_NS1C_6thread17LinearCombinationIaLi1EiiLNS1H_9ScaleType4KindE0ELNS_15FloatRoundStyleE2EaEENS1_15EpilogueDefaultEEEEEvvEEEEvNT_6ParamsE,"",@"SHT_CUDA_INFO"
	.sectionflags	@""
	.align	4


	//----- nvinfo : EIATTR_CUDA_API_VERSION
	.align		4
        /*0000*/ 	.byte	0x04, 0x37
        /*0002*/ 	.short	(.L_21 - .L_20)
.L_20:
        /*0004*/ 	.word	0x00000082


	//----- nvinfo : EIATTR_KPARAM_INFO
	.align		4
.L_21:
        /*0008*/ 	.byte	0x04, 0x17
        /*000a*/ 	.short	(.L_23 - .L_22)
.L_22:
        /*000c*/ 	.word	0x00000000
        /*0010*/ 	.short	0x0000
        /*0012*/ 	.short	0x0070
        /*0014*/ 	.byte	0x00, 0xf0, 0x01, 0x10


	//----- nvinfo : EIATTR_SPARSE_MMA_MASK
	.align		4
.L_23:
        /*0018*/ 	.byte	0x03, 0x50
        /*001a*/ 	.short	0x0000


	//----- nvinfo : EIATTR_MAXREG_COUNT
	.align		4
        /*001c*/ 	.byte	0x03, 0x1b
        /*001e*/ 	.short	0x00a8


	//----- nvinfo : EIATTR_NUM_BARRIERS
	.align		4
        /*0020*/ 	.byte	0x02, 0x4c
        /*0022*/ 	.byte	0x01
	.zero		1


	//----- nvinfo : EIATTR_EXTERNS
	.align		4
        /*0024*/ 	.byte	0x04, 0x0f
        /*0026*/ 	.short	(.L_25 - .L_24)


	//   ....[0]....
	.align		4
.L_24:
        /*0028*/ 	.word	index@(__assertfail)


	//----- nvinfo : EIATTR_MERCURY_ISA_VERSION
	.align		4
.L_25:
        /*002c*/ 	.byte	0x03, 0x5f
        /*002e*/ 	.short	0x0101


	//----- nvinfo : EIATTR_INT_WARP_WIDE_INSTR_OFFSETS
	.align		4
        /*0030*/ 	.byte	0x04, 0x31
        /*0032*/ 	.short	(.L_27 - .L_26)


	//   ....[0]....
.L_26:
        /*0034*/ 	.word	0x00000480


	//   ....[1]....
        /*0038*/ 	.word	0x000004b0


	//   ....[2]....
        /*003c*/ 	.word	0x00000670


	//   ....[3]....
        /*0040*/ 	.word	0x00001ad0


	//----- nvinfo : EIATTR_COOP_GROUP_MASK_REGIDS
	.align		4
.L_27:
        /*0044*/ 	.byte	0x04, 0x29
        /*0046*/ 	.short	(.L_29 - .L_28)


	//   ....[0]....
.L_28:
        /*0048*/ 	.word	0xffffffff


	//   ....[1]....
        /*004c*/ 	.word	0xffffffff


	//   ....[2]....
        /*0050*/ 	.word	0xffffffff


	//   ....[3]....
        /*0054*/ 	.word	0xffffffff


	//   ....[4]....
        /*0058*/ 	.word	0xffffffff


	//   ....[5]....
        /*005c*/ 	.word	0xffffffff


	//----- nvinfo : EIATTR_COOP_GROUP_INSTR_OFFSETS
	.align		4
.L_29:
        /*0060*/ 	.byte	0x04, 0x28
        /*0062*/ 	.short	(.L_31 - .L_30)


	//   ....[0]....
.L_30:
        /*0064*/ 	.word	0x00000060


	//   ....[1]....
        /*0068*/ 	.word	0x00000070


	//   ....[2]....
        /*006c*/ 	.word	0x00000130


	//   ....[3]....
        /*0070*/ 	.word	0x000002d0


	//   ....[4]....
        /*0074*/ 	.word	0x000007f0


	//   ....[5]....
        /*0078*/ 	.word	0x00001230


	//----- nvinfo : EIATTR_REG_RECONFIG
	.align		4
.L_31:
        /*007c*/ 	.byte	0x01, 0x54
	.zero		2


	//----- nvinfo : EIATTR_SYSCALL_OFFSETS
	.align		4
        /*0080*/ 	.byte	0x04, 0x46
        /*0082*/ 	.short	(.L_33 - .L_32)


	//   ....[0]....
.L_32:
        /*0084*/ 	.word	0x000013f0


	//----- nvinfo : EIATTR_MBARRIER_INSTR_OFFSETS
	.align		4
.L_33:
        /*0088*/ 	.byte	0x04, 0x39
        /*008a*/ 	.short	(.L_35 - .L_34)


	//   ....[0]....
.L_34:
        /*008c*/ 	.word	0x00000230
        /*0090*/ 	.word	0x000000ff
        /*0094*/ 	.word	0x00000000
        /*0098*/ 	.short	0x0100
        /*009a*/ 	.byte	0x08
	.zero		1


	//   ....[1]....
        /*009c*/ 	.word	0x00000240
        /*00a0*/ 	.word	0x000000ff
        /*00a4*/ 	.word	0x00000020
        /*00a8*/ 	.short	0x0100
        /*00aa*/ 	.byte	0x08
	.zero		1


	//   ....[2]....
        /*00ac*/ 	.word	0x00000250
        /*00b0*/ 	.word	0x000000ff
        /*00b4*/ 	.word	0x00000008
        /*00b8*/ 	.short	0x0100
        /*00ba*/ 	.byte	0x08
	.zero		1


	//   ....[3]....
        /*00bc*/ 	.word	0x00000260
        /*00c0*/ 	.word	0x000000ff
        /*00c4*/ 	.word	0x00000028
        /*00c8*/ 	.short	0x0100
        /*00ca*/ 	.byte	0x08
	.zero		1


	//   ....[4]....
        /*00cc*/ 	.word	0x00000270
        /*00d0*/ 	.word	0x000000ff
        /*00d4*/ 	.word	0x00000010
        /*00d8*/ 	.short	0x0100
        /*00da*/ 	.byte	0x08
	.zero		1


	//   ....[5]....
        /*00dc*/ 	.word	0x00000280
        /*00e0*/ 	.word	0x000000ff
        /*00e4*/ 	.word	0x00000030
        /*00e8*/ 	.short	0x0100
        /*00ea*/ 	.byte	0x08
	.zero		1


	//   ....[6]....
        /*00ec*/ 	.word	0x00000290
        /*00f0*/ 	.word	0x000000ff
        /*00f4*/ 	.word	0x00000018
        /*00f8*/ 	.short	0x0100
        /*00fa*/ 	.byte	0x08
	.zero		1


	//   ....[7]....
        /*00fc*/ 	.word	0x000002a0
        /*0100*/ 	.word	0x000000ff
        /*0104*/ 	.word	0x00000038
        /*0108*/ 	.short	0x0100
        /*010a*/ 	.byte	0x08
	.zero		1


	//   ....[8]....
        /*010c*/ 	.word	0x000006f0
        /*0110*/ 	.word	0x000000ff
        /*0114*/ 	.word	0x00000050
        /*0118*/ 	.short	0x0100
        /*011a*/ 	.byte	0x06
	.zero		1


	//   ....[9]....
        /*011c*/ 	.word	0x00000780
        /*0120*/ 	.word	0x000000ff
        /*0124*/ 	.word	0x00000058
        /*0128*/ 	.short	0x0100
        /*012a*/ 	.byte	0x06
	.zero		1


	//   ....[10]....
        /*012c*/ 	.word	0x000014c0
        /*0130*/ 	.word	0x00000003
        /*0134*/ 	.word	0x00000000
        /*0138*/ 	.short	0x010a
        /*013a*/ 	.byte	0x3f
	.zero		1


	//   ....[11]....
        /*013c*/ 	.word	0x00001500
        /*0140*/ 	.word	0x00000003
        /*0144*/ 	.word	0x00000000
        /*0148*/ 	.short	0x010a
        /*014a*/ 	.byte	0x3f
	.zero		1


	//   ....[12]....
        /*014c*/ 	.word	0x000017d0
        /*0150*/ 	.word	0x00000005
        /*0154*/ 	.word	0x00000000
        /*0158*/ 	.short	0x010a
        /*015a*/ 	.byte	0x3f
	.zero		1


	//   ....[13]....
        /*015c*/ 	.word	0x00001810
        /*0160*/ 	.word	0x00000005
        /*0164*/ 	.word	0x00000000
        /*0168*/ 	.short	0x010a
        /*016a*/ 	.byte	0x3f
	.zero		1


	//   ....[14]....
        /*016c*/ 	.word	0x00001970
        /*0170*/ 	.word	0x00000005
        /*0174*/ 	.word	0x00000000
        /*0178*/ 	.short	0x0101
        /*017a*/ 	.byte	0x3f
	.zero		1


	//   ....[15]....
        /*017c*/ 	.word	0x00001b50
        /*0180*/ 	.word	0x00000003
        /*0184*/ 	.word	0x00000000
        /*0188*/ 	.short	0x0101
        /*018a*/ 	.byte	0x3f
	.zero		1


	//   ....[16]....
        /*018c*/ 	.word	0x00009070
        /*0190*/ 	.word	0x00000014
        /*0194*/ 	.word	0x00000020
        /*0198*/ 	.short	0x010a
        /*019a*/ 	.byte	0x3f
	.zero		1


	//   ....[17]....
        /*019c*/ 	.word	0x00009430
        /*01a0*/ 	.word	0x00000005
        /*01a4*/ 	.word	0x00000058
        /*01a8*/ 	.short	0x0101
        /*01aa*/ 	.byte	0x3f
	.zero		1


	//   ....[18]....
        /*01ac*/ 	.word	0x00009b50
        /*01b0*/ 	.word	0x00000007
        /*01b4*/ 	.word	0x00000000
        /*01b8*/ 	.short	0x010a
        /*01ba*/ 	.byte	0x3f
	.zero		1


	//   ....[19]....
        /*01bc*/ 	.word	0x00009bd0
        /*01c0*/ 	.word	0x00000008
        /*01c4*/ 	.word	0x00000000
        /*01c8*/ 	.short	0x010a
        /*01ca*/ 	.byte	0x3f
	.zero		1


	//   ....[20]....
        /*01cc*/ 	.word	0x00009c60
        /*01d0*/ 	.word	0x0000000b
        /*01d4*/ 	.word	0x00000000
        /*01d8*/ 	.short	0x010a
        /*01da*/ 	.byte	0x3f
	.zero		1


	//   ....[21]....
        /*01dc*/ 	.word	0x00009cf0
        /*01e0*/ 	.word	0x00000003
        /*01e4*/ 	.word	0x00000000
        /*01e8*/ 	.short	0x010a
        /*01ea*/ 	.byte	0x3f
	.zero		1


	//   ....[22]....
        /*01ec*/ 	.word	0x00009d50
        /*01f0*/ 	.word	0x00000003
        /*01f4*/ 	.word	0x00000000
        /*01f8*/ 	.short	0x010a
        /*01fa*/ 	.byte	0x3f
	.zero		1


	//   ....[23]....
        /*01fc*/ 	.word	0x00009da0
        /*0200*/ 	.word	0x00000005
        /*0204*/ 	.word	0x00000000
        /*0208*/ 	.short	0x010a
        /*020a*/ 	.byte	0x3f
	.zero		1


	//   ....[24]....
        /*020c*/ 	.word	0x00009e70
        /*0210*/ 	.word	0x00000014
        /*0214*/ 	.word	0x00000020
        /*0218*/ 	.short	0x010a
        /*021a*/ 	.byte	0x3f
	.zero		1


	//   ....[25]....
        /*021c*/ 	.word	0x00009f40
        /*0220*/ 	.word	0x00000007
        /*0224*/ 	.word	0x00000000
        /*0228*/ 	.short	0x010a
        /*022a*/ 	.byte	0x3f
	.zero		1


	//   ....[26]....
        /*022c*/ 	.word	0x00009f90
        /*0230*/ 	.word	0x00000008
        /*0234*/ 	.word	0x00000000
        /*0238*/ 	.short	0x010a
        /*023a*/ 	.byte	0x3f
	.zero		1


	//   ....[27]....
        /*023c*/ 	.word	0x00009fe0
        /*0240*/ 	.word	0x0000000b
        /*0244*/ 	.word	0x00000000
        /*0248*/ 	.short	0x010a
        /*024a*/ 	.byte	0x3f
	.zero		1


	//----- nvinfo : EIATTR_NUM_MBARRIERS
	.align		4
.L_35:
        /*024c*/ 	.byte	0x03, 0x38
        /*024e*/ 	.short	0x000a


	//----- nvinfo : EIATTR_EXIT_INSTR_OFFSETS
	.align		4
        /*0250*/ 	.byte	0x04, 0x1c
        /*0252*/ 	.short	(.L_37 - .L_36)


	//   ....[0]....
.L_36:
        /*0254*/ 	.word	0x00000950


	//   ....[1]....
        /*0258*/ 	.word	0x00001170


	//   ....[2]....
        /*025c*/ 	.word	0x00008770


	//   ....[3]....
        /*0260*/ 	.word	0x00008cd0


	//   ....[4]....
        /*0264*/ 	.word	0x00009d40


	//----- nvinfo : EIATTR_MAX_THREADS
	.align		4
.L_37:
        /*0268*/ 	.byte	0x04, 0x05
        /*026a*/ 	.short	(.L_39 - .L_38)
.L_38:
        /*026c*/ 	.word	0x00000180
        /*0270*/ 	.word	0x00000001
        /*0274*/ 	.word	0x00000001


	//----- nvinfo : EIATTR_CRS_STACK_SIZE
	.align		4
.L_39:
        /*0278*/ 	.byte	0x04, 0x1e
        /*027a*/ 	.short	(.L_41 - .L_40)
.L_40:
        /*027c*/ 	.word	0x00000000


	//----- nvinfo : EIATTR_CBANK_PARAM_SIZE
	.align		4
.L_41:
        /*0280*/ 	.byte	0x03, 0x19
        /*0282*/ 	.short	0x0470


	//----- nvinfo : EIATTR_PARAM_CBANK
	.align		4
        /*0284*/ 	.byte	0x04, 0x0a
        /*0286*/ 	.short	(.L_43 - .L_42)
	.align		4
.L_42:
        /*0288*/ 	.word	index@(.nv.constant0._ZN7cutlass13device_kernelINS_4gemm6kernel13GemmUniversalIN4cute5tupleIJiiiiEEENS1_10collective13CollectiveMmaINS1_34MainloopSm90TmaGmmaWarpSpecializedILi4ENS5_IJNS4_1CILi2EEENSA_ILi1EEESC_EEENS1_35KernelTmaWarpSpecializedCooperativeEEENS5_IJNSA_ILi128EEENSA_ILi256EEENSA_ILi64EEEEEEaNS5_IJlSC_lEEEaSK_NS4_8TiledMMAINS4_8MMA_AtomIJNS4_4SM904GMMA27MMA_64x256x32_S32S8S8_SS_TNEEEENS4_6LayoutISD_NS5_IJSC_NSA_ILi0EEESS_EEEEENS5_IJNS4_10UnderscoreESV_SV_EEEEENS4_13SM90_TMA_LOADENS4_14ComposedLayoutINS4_7SwizzleILi2ELi4ELi3EEENS4_18smem_ptr_flag_bitsILi8EEENSR_INS5_IJNSA_ILi8EEESI_EEENS5_IJSI_SC_EEEEEEEvNS4_8identityENS4_23SM90_TMA_LOAD_MULTICASTES18_vS19_EENS_8epilogue10collective6detail29Sm90TmaWarpSpecializedAdapterINS1D_15DefaultEpilogueIaSK_SK_NS1C_6thread17LinearCombinationIaLi1EiiLNS1H_9ScaleType4KindE0ELNS_15FloatRoundStyleE2EaEENS1_15EpilogueDefaultEEEEEvvEEEEvNT_6ParamsE)
        /*028c*/ 	.short	0x0210
        /*028e*/ 	.short	0x0470


	//----- nvinfo : EIATTR_SW_WAR
	.align		4
.L_43:
        /*0290*/ 	.byte	0x04, 0x36
        /*0292*/ 	.short	(.L_45 - .L_44)
.L_44:
        /*0294*/ 	.word	0x00000008
.L_45:


//--------------------- .nv.callgraph             --------------------------
	.section	.nv.callgraph,"",@"SHT_CUDA_CALLGRAPH"
	.align	4
	.sectionentsize	8
	.align		4
        /*0000*/ 	.word	0x00000000
	.align		4
        /*0004*/ 	.word	0xffffffff
	.align		4
        /*0008*/ 	.word	index@(_ZN7cutlass13device_kernelINS_4gemm6kernel13GemmUniversalIN4cute5tupleIJiiiiEEENS1_10collective13CollectiveMmaINS1_34MainloopSm90TmaGmmaWarpSpecializedILi4ENS5_IJNS4_1CILi2EEENSA_ILi1EEESC_EEENS1_35KernelTmaWarpSpecializedCooperativeEEENS5_IJNSA_ILi128EEENSA_ILi256EEENSA_ILi64EEEEEEaNS5_IJlSC_lEEEaSK_NS4_8TiledMMAINS4_8MMA_AtomIJNS4_4SM904GMMA27MMA_64x256x32_S32S8S8_SS_TNEEEENS4_6LayoutISD_NS5_IJSC_NSA_ILi0EEESS_EEEEENS5_IJNS4_10UnderscoreESV_SV_EEEEENS4_13SM90_TMA_LOADENS4_14ComposedLayoutINS4_7SwizzleILi2ELi4ELi3EEENS4_18smem_ptr_flag_bitsILi8EEENSR_INS5_IJNSA_ILi8EEESI_EEENS5_IJSI_SC_EEEEEEEvNS4_8identityENS4_23SM90_TMA_LOAD_MULTICASTES18_vS19_EENS_8epilogue10collective6detail29Sm90TmaWarpSpecializedAdapterINS1D_15DefaultEpilogueIaSK_SK_NS1C_6thread17LinearCombinationIaLi1EiiLNS1H_9ScaleType4KindE0ELNS_15FloatRoundStyleE2EaEENS1_15EpilogueDefaultEEEEEvvEEEEvNT_6ParamsE)
	.align		4
        /*000c*/ 	.word	index@(__assertfail)
	.align		4
        /*0010*/ 	.word	0x00000000
	.align		4
        /*0014*/ 	.word	0xfffffffe
	.align		4
        /*0018*/ 	.word	0x00000000
	.align		4
        /*001c*/ 	.word	0xfffffffd
	.align		4
        /*0020*/ 	.word	0x00000000
	.align		4
        /*0024*/ 	.word	0xfffffffc


//--------------------- .nv.constant4             --------------------------
	.section	.nv.constant4,"a",@progbits
	.align	8
	.align		8
.nv.constant4:
        /*0000*/ 	.dword	__assertfail
	.align		8
        /*0008*/ 	.dword	__unnamed_1
	.align		8
        /*0010*/ 	.dword	_ZN39_INTERNAL_eeee8e16_4_k_cu_4a2697d3_56144cuda3std3__45__cpo5beginE
	.align		8
        /*0018*/ 	.dword	_ZN39_INTERNAL_eeee8e16_4_k_cu_4a2697d3_56144cuda3std3__45__cpo3endE
	.align		8
        /*0020*/ 	.dword	_ZN39_INTERNAL_eeee8e16_4_k_cu_4a2697d3_56144cuda3std3__45__cpo6cbeginE
	.align		8
        /*0028*/ 	.dword	_ZN39_INTERNAL_eeee8e16_4_k_cu_4a2697d3_56144cuda3std3__45__cpo4cendE
	.align		8
        /*0030*/ 	.dword	_ZN39_INTERNAL_eeee8e16_4_k_cu_4a2697d3_56144cuda3std3__441_GLOBAL__N__eeee8e16_4_k_cu_4a2697d3_56146ignoreE
	.align		8
        /*0038*/ 	.dword	_ZN39_INTERNAL_eeee8e16_4_k_cu_4a2697d3_56144cuda3std3__419piecewise_constructE
	.align		8
        /*0040*/ 	.dword	_ZN39_INTERNAL_eeee8e16_4_k_cu_4a2697d3_56144cuda3std3__48in_placeE
	.align		8
        /*0048*/ 	.dword	_ZN39_INTERNAL_eeee8e16_4_k_cu_4a2697d3_56144cuda3std6ranges3__45__cpo4swapE
	.align		8
        /*0050*/ 	.dword	_ZN39_INTERNAL_eeee8e16_4_k_cu_4a2697d3_56144cuda3std6ranges3__45__cpo9iter_moveE
	.align		8
        /*0058*/ 	.dword	_ZN39_INTERNAL_eeee8e16_4_k_cu_4a2697d3_56144cute7productE
	.align		8
        /*0060*/ 	.dword	_ZN39_INTERNAL_eeee8e16_4_k_cu_4a2697d3_56144cute1_E
	.align		8
        /*0068*/ 	.dword	$str$22
	.align		8
        /*0070*/ 	.dword	$str$23


//--------------------- .text._ZN7cutlass13device_kernelINS_4gemm6kernel13GemmUniversalIN4cute5tupleIJiiiiEEENS1_10collective13CollectiveMmaINS1_34MainloopSm90TmaGmmaWarpSpecializedILi4ENS5_IJNS4_1CILi2EEENSA_ILi1EEESC_EEENS1_35KernelTmaWarpSpecializedCooperativeEEENS5_IJNSA_ILi128EEENSA_ILi256EEENSA_ILi64EEEEEEaNS5_IJlSC_lEEEaSK_NS4_8TiledMMAINS4_8MMA_AtomIJNS4_4SM904GMMA27MMA_64x256x32_S32S8S8_SS_TNEEEENS4_6LayoutISD_NS5_IJSC_NSA_ILi0EEESS_EEEEENS5_IJNS4_10UnderscoreESV_SV_EEEEENS4_13SM90_TMA_LOADENS4_14ComposedLayoutINS4_7SwizzleILi2ELi4ELi3EEENS4_18smem_ptr_flag_bitsILi8EEENSR_INS5_IJNSA_ILi8EEESI_EEENS5_IJSI_SC_EEEEEEEvNS4_8identityENS4_23SM90_TMA_LOAD_MULTICASTES18_vS19_EENS_8epilogue10collective6detail29Sm90TmaWarpSpecializedAdapterINS1D_15DefaultEpilogueIaSK_SK_NS1C_6thread17LinearCombinationIaLi1EiiLNS1H_9ScaleType4KindE0ELNS_15FloatRoundStyleE2EaEENS1_15EpilogueDefaultEEEEEvvEEEEvNT_6ParamsE --------------------------
	.section	.text._ZN7cutlass13device_kernelINS_4gemm6kernel13GemmUniversalIN4cute5tupleIJiiiiEEENS1_10collective13CollectiveMmaINS1_34MainloopSm90TmaGmmaWarpSpecializedILi4ENS5_IJNS4_1CILi2EEENSA_ILi1EEESC_EEENS1_35KernelTmaWarpSpecializedCooperativeEEENS5_IJNSA_ILi128EEENSA_ILi256EEENSA_ILi64EEEEEEaNS5_IJlSC_lEEEaSK_NS4_8TiledMMAINS4_8MMA_AtomIJNS4_4SM904GMMA27MMA_64x256x32_S32S8S8_SS_TNEEEENS4_6LayoutISD_NS5_IJSC_NSA_ILi0EEESS_EEEEENS5_IJNS4_10UnderscoreESV_SV_EEEEENS4_13SM90_TMA_LOADENS4_14ComposedLayoutINS4_7SwizzleILi2ELi4ELi3EEENS4_18smem_ptr_flag_bitsILi8EEENSR_INS5_IJNSA_ILi8EEESI_EEENS5_IJSI_SC_EEEEEEEvNS4_8identityENS4_23SM90_TMA_LOAD_MULTICASTES18_vS19_EENS_8epilogue10collective6detail29Sm90TmaWarpSpecializedAdapterINS1D_15DefaultEpilogueIaSK_SK_NS1C_6thread17LinearCombinationIaLi1EiiLNS1H_9ScaleType4KindE0ELNS_15FloatRoundStyleE2EaEENS1_15EpilogueDefaultEEEEEvvEEEEvNT_6ParamsE,"ax",@progbits
	.align	128
.text._ZN7cutlass13device_kernelINS_4gemm6kernel13GemmUniversalIN4cute5tupleIJiiiiEEENS1_10collective13CollectiveMmaINS1_34MainloopSm90TmaGmmaWarpSpecializedILi4ENS5_IJNS4_1CILi2EEENSA_ILi1EEESC_EEENS1_35KernelTmaWarpSpecializedCooperativeEEENS5_IJNSA_ILi128EEENSA_ILi256EEENSA_ILi64EEEEEEaNS5_IJlSC_lEEEaSK_NS4_8TiledMMAINS4_8MMA_AtomIJNS4_4SM904GMMA27MMA_64x256x32_S32S8S8_SS_TNEEEENS4_6LayoutISD_NS5_IJSC_NSA_ILi0EEESS_EEEEENS5_IJNS4_10UnderscoreESV_SV_EEEEENS4_13SM90_TMA_LOADENS4_14ComposedLayoutINS4_7SwizzleILi2ELi4ELi3EEENS4_18smem_ptr_flag_bitsILi8EEENSR_INS5_IJNSA_ILi8EEESI_EEENS5_IJSI_SC_EEEEEEEvNS4_8identityENS4_23SM90_TMA_LOAD_MULTICASTES18_vS19_EENS_8epilogue10collective6detail29Sm90TmaWarpSpecializedAdapterINS1D_15DefaultEpilogueIaSK_SK_NS1C_6thread17LinearCombinationIaLi1EiiLNS1H_9ScaleType4KindE0ELNS_15FloatRoundStyleE2EaEENS1_15EpilogueDefaultEEEEEvvEEEEvNT_6ParamsE:
        .type           _ZN7cutlass13device_kernelINS_4gemm6kernel13GemmUniversalIN4cute5tupleIJiiiiEEENS1_10collective13CollectiveMmaINS1_34MainloopSm90TmaGmmaWarpSpecializedILi4ENS5_IJNS4_1CILi2EEENSA_ILi1EEESC_EEENS1_35KernelTmaWarpSpecializedCooperativeEEENS5_IJNSA_ILi128EEENSA_ILi256EEENSA_ILi64EEEEEEaNS5_IJlSC_lEEEaSK_NS4_8TiledMMAINS4_8MMA_AtomIJNS4_4SM904GMMA27MMA_64x256x32_S32S8S8_SS_TNEEEENS4_6LayoutISD_NS5_IJSC_NSA_ILi0EEESS_EEEEENS5_IJNS4_10UnderscoreESV_SV_EEEEENS4_13SM90_TMA_LOADENS4_14ComposedLayoutINS4_7SwizzleILi2ELi4ELi3EEENS4_18smem_ptr_flag_bitsILi8EEENSR_INS5_IJNSA_ILi8EEESI_EEENS5_IJSI_SC_EEEEEEEvNS4_8identityENS4_23SM90_TMA_LOAD_MULTICASTES18_vS19_EENS_8epilogue10collective6detail29Sm90TmaWarpSpecializedAdapterINS1D_15DefaultEpilogueIaSK_SK_NS1C_6thread17LinearCombinationIaLi1EiiLNS1H_9ScaleType4KindE0ELNS_15FloatRoundStyleE2EaEENS1_15EpilogueDefaultEEEEEvvEEEEvNT_6ParamsE,@function
        .size           _ZN7cutlass13device_kernelINS_4gemm6kernel13GemmUniversalIN4cute5tupleIJiiiiEEENS1_10collective13CollectiveMmaINS1_34MainloopSm90TmaGmmaWarpSpecializedILi4ENS5_IJNS4_1CILi2EEENSA_ILi1EEESC_EEENS1_35KernelTmaWarpSpecializedCooperativeEEENS5_IJNSA_ILi128EEENSA_ILi256EEENSA_ILi64EEEEEEaNS5_IJlSC_lEEEaSK_NS4_8TiledMMAINS4_8MMA_AtomIJNS4_4SM904GMMA27MMA_64x256x32_S32S8S8_SS_TNEEEENS4_6LayoutISD_NS5_IJSC_NSA_ILi0EEESS_EEEEENS5_IJNS4_10UnderscoreESV_SV_EEEEENS4_13SM90_TMA_LOADENS4_14ComposedLayoutINS4_7SwizzleILi2ELi4ELi3EEENS4_18smem_ptr_flag_bitsILi8EEENSR_INS5_IJNSA_ILi8EEESI_EEENS5_IJSI_SC_EEEEEEEvNS4_8identityENS4_23SM90_TMA_LOAD_MULTICASTES18_vS19_EENS_8epilogue10collective6detail29Sm90TmaWarpSpecializedAdapterINS1D_15DefaultEpilogueIaSK_SK_NS1C_6thread17LinearCombinationIaLi1EiiLNS1H_9ScaleType4KindE0ELNS_15FloatRoundStyleE2EaEENS1_15EpilogueDefaultEEEEEvvEEEEvNT_6ParamsE,(.L_x_329 - _ZN7cutlass13device_kernelINS_4gemm6kernel13GemmUniversalIN4cute5tupleIJiiiiEEENS1_10collective13CollectiveMmaINS1_34MainloopSm90TmaGmmaWarpSpecializedILi4ENS5_IJNS4_1CILi2EEENSA_ILi1EEESC_EEENS1_35KernelTmaWarpSpecializedCooperativeEEENS5_IJNSA_ILi128EEENSA_ILi256EEENSA_ILi64EEEEEEaNS5_IJlSC_lEEEaSK_NS4_8TiledMMAINS4_8MMA_AtomIJNS4_4SM904GMMA27MMA_64x256x32_S32S8S8_SS_TNEEEENS4_6LayoutISD_NS5_IJSC_NSA_ILi0EEESS_EEEEENS5_IJNS4_10UnderscoreESV_SV_EEEEENS4_13SM90_TMA_LOADENS4_14ComposedLayoutINS4_7SwizzleILi2ELi4ELi3EEENS4_18smem_ptr_flag_bitsILi8EEENSR_INS5_IJNSA_ILi8EEESI_EEENS5_IJSI_SC_EEEEEEEvNS4_8identityENS4_23SM90_TMA_LOAD_MULTICASTES18_vS19_EENS_8epilogue10collective6detail29Sm90TmaWarpSpecializedAdapterINS1D_15DefaultEpilogueIaSK_SK_NS1C_6thread17LinearCombinationIaLi1EiiLNS1H_9ScaleType4KindE0ELNS_15FloatRoundStyleE2EaEENS1_15EpilogueDefaultEEEEEvvEEEEvNT_6ParamsE)
        .other          _ZN7cutlass13device_kernelINS_4gemm6kernel13GemmUniversalIN4cute5tupleIJiiiiEEENS1_10collective13CollectiveMmaINS1_34MainloopSm90TmaGmmaWarpSpecializedILi4ENS5_IJNS4_1CILi2EEENSA_ILi1EEESC_EEENS1_35KernelTmaWarpSpecializedCooperativeEEENS5_IJNSA_ILi128EEENSA_ILi256EEENSA_ILi64EEEEEEaNS5_IJlSC_lEEEaSK_NS4_8TiledMMAINS4_8MMA_AtomIJNS4_4SM904GMMA27MMA_64x256x32_S32S8S8_SS_TNEEEENS4_6LayoutISD_NS5_IJSC_NSA_ILi0EEESS_EEEEENS5_IJNS4_10UnderscoreESV_SV_EEEEENS4_13SM90_TMA_LOADENS4_14ComposedLayoutINS4_7SwizzleILi2ELi4ELi3EEENS4_18smem_ptr_flag_bitsILi8EEENSR_INS5_IJNSA_ILi8EEESI_EEENS5_IJSI_SC_EEEEEEEvNS4_8identityENS4_23SM90_TMA_LOAD_MULTICASTES18_vS19_EENS_8epilogue10collective6detail29Sm90TmaWarpSpecializedAdapterINS1D_15DefaultEpilogueIaSK_SK_NS1C_6thread17LinearCombinationIaLi1EiiLNS1H_9ScaleType4KindE0ELNS_15FloatRoundStyleE2EaEENS1_15EpilogueDefaultEEEEEvvEEEEvNT_6ParamsE,@"STO_CUDA_ENTRY STV_DEFAULT"
_ZN7cutlass13device_kernelINS_4gemm6kernel13GemmUniversalIN4cute5tupleIJiiiiEEENS1_10collective13CollectiveMmaINS1_34MainloopSm90TmaGmmaWarpSpecializedILi4ENS5_IJNS4_1CILi2EEENSA_ILi1EEESC_EEENS1_35KernelTmaWarpSpecializedCooperativeEEENS5_IJNSA_ILi128EEENSA_ILi256EEENSA_ILi64EEEEEEaNS5_IJlSC_lEEEaSK_NS4_8TiledMMAINS4_8MMA_AtomIJNS4_4SM904GMMA27MMA_64x256x32_S32S8S8_SS_TNEEEENS4_6LayoutISD_NS5_IJSC_NSA_ILi0EEESS_EEEEENS5_IJNS4_10UnderscoreESV_SV_EEEEENS4_13SM90_TMA_LOADENS4_14ComposedLayoutINS4_7SwizzleILi2ELi4ELi3EEENS4_18smem_ptr_flag_bitsILi8EEENSR_INS5_IJNSA_ILi8EEESI_EEENS5_IJSI_SC_EEEEEEEvNS4_8identityENS4_23SM90_TMA_LOAD_MULTICASTES18_vS19_EENS_8epilogue10collective6detail29Sm90TmaWarpSpecializedAdapterINS1D_15DefaultEpilogueIaSK_SK_NS1C_6thread17LinearCombinationIaLi1EiiLNS1H_9ScaleType4KindE0ELNS_15FloatRoundStyleE2EaEENS1_15EpilogueDefaultEEEEEvvEEEEvNT_6ParamsE:
[----:B------:R-:W0:Y:S01]  /*0000*/  LDC R1, c[0x0][0x28] ;  /* 0x00000a00ff017b82 */ /* 0x000e220000000800 */
[----:B------:R-:W1:Y:S01]  /*0010*/  S2R R18, SR_TID.X ;  /* 0x0000000000127919 */ /* 0x000e620000002100 */
[----:B------:R-:W-:Y:S01]  /*0020*/  ELECT P0, URZ, PT ;  /* 0x00000000003f782f */ /* 0x000fe20003800000 */
[----:B------:R-:W-:Y:S01]  /*0030*/  BSSY B0, `(.L_x_0) ;  /* 0x000000f000007945 */ /* 0x000fe20003800000 */
[--C-:B-1----:R-:W-:Y:S02]  /*0040*/  SHF.R.U32.HI R0, RZ, 0x5, R18.reuse ;  /* 0x00000005ff007819 */ /* 0x102fe40000011612 */
[----:B------:R-:W-:-:S03]  /*0050*/  SHF.R.U32.HI R3, RZ, 0x7, R18 ;  /* 0x00000007ff037819 */ /* 0x000fc60000011612 */
[----:B------:R-:W1:Y:S04]  /*0060*/  SHFL.IDX PT, R2, R0, RZ, 0x1f ;  /* 0x00001fff00027589 */ /* 0x000e6800000e0000 */
[----:B------:R2:W3:Y:S01]  /*0070*/  SHFL.IDX PT, R5, R3, RZ, 0x1f ;  /* 0x00001fff03057589 */ /* 0x0004e200000e0000 */
[----:B-1----:R-:W-:-:S13]  /*0080*/  ISETP.NE.OR P0, PT, R2, RZ, !P0 ;  /* 0x000000ff0200720c */ /* 0x002fda0004705670 */
[----:B0-23--:R-:W-:Y:S05]  /*0090*/  @P0 BRA `(.L_x_1) ;  /* 0x0000000000200947 */ /* 0x00dfea0003800000 */
[----:B------:R-:W-:Y:S02]  /*00a0*/  ULDC.64 UR4, c[0x0][0x198] ;  /* 0x0000660000047ab9 */ /* 0x000fe40000000a00 */
[----:B------:R-:W-:Y:S02]  /*00b0*/  UIADD3 UR6, UP0, UR4, 0xf0, URZ ;  /* 0x000000f004067890 */ /* 0x000fe4000ff1e03f */
[----:B------:R-:W-:Y:S02]  /*00c0*/  UIADD3 UR4, UP1, UR4, 0x1f0, URZ ;  /* 0x000001f004047890 */ /* 0x000fe4000ff3e03f */
[----:B------:R-:W-:Y:S02]  /*00d0*/  UIADD3.X UR7, URZ, UR5, URZ, UP0, !UPT ;  /* 0x000000053f077290 */ /* 0x000fe400087fe43f */
[----:B------:R-:W-:-:S07]  /*00e0*/  UIADD3.X UR5, URZ, UR5, URZ, UP1, !UPT ;  /* 0x000000053f057290 */ /* 0x000fce0008ffe43f */
[----:B------:R0:W-:Y:S02]  /*00f0*/  UTMACCTL.PF [UR6] ;  /* 0x00000000060079b9 */ /* 0x0001e40008040000 */
[----:B------:R0:W-:Y:S02]  /*0100*/  UTMACCTL.PF [UR4] ;  /* 0x00000000040079b9 */ /* 0x0001e40008040000 */
[----:B0-----:R-:W-:Y:S01]  /*0110*/  NOP ;  /* 0x0000000000007918 */ /* 0x001fe20000000000 */
.L_x_1:
[----:B------:R-:W-:Y:S05]  /*0120*/  BSYNC B0 ;  /* 0x0000000000007941 */ /* 0x000fea0003800000 */
.L_x_0:
[----:B------:R-:W0:Y:S02]  /*0130*/  SHFL.IDX PT, R3, R0, RZ, 0x1f ;  /* 0x00001fff00037589 */ /* 0x000e2400000e0000 */
[----:B0-----:R-:W-:-:S13]  /*0140*/  ISETP.NE.AND P0, PT, R3, RZ, PT ;  /* 0x000000ff0300720c */ /* 0x001fda0003f05270 */
[----:B------:R-:W-:Y:S05]  /*0150*/  @P0 BRA `(.L_x_2) ;  /* 0x0000000000580947 */ /* 0x000fea0003800000 */
[----:B------:R-:W0:Y:S01]  /*0160*/  S2UR UR8, SR_CgaCtaId ;  /* 0x00000000000879c3 */ /* 0x000e220000008800 */
[----:B------:R-:W-:Y:S01]  /*0170*/  UMOV UR4, 0x400 ;  /* 0x0000040000047882 */ /* 0x000fe20000000000 */
[----:B------:R-:W-:Y:S01]  /*0180*/  UMOV UR5, 0x1 ;  /* 0x0000000100057882 */ /* 0x000fe20000000000 */
[----:B------:R-:W-:Y:S01]  /*0190*/  UMOV UR6, 0x4 ;  /* 0x0000000400067882 */ /* 0x000fe20000000000 */
[----:B------:R-:W-:Y:S01]  /*01a0*/  ELECT P0, URZ, PT ;  /* 0x00000000003f782f */ /* 0x000fe20003800000 */
[----:B------:R-:W-:-:S04]  /*01b0*/  UIADD3 UR6, -UR6, 0x100000, URZ ;  /* 0x0010000006067890 */ /* 0x000fc8000fffe13f */
[----:B------:R-:W-:Y:S02]  /*01c0*/  USHF.L.U32 UR7, UR6, 0xb, URZ ;  /* 0x0000000b06077899 */ /* 0x000fe4000800063f */
[----:B------:R-:W-:Y:S02]  /*01d0*/  USHF.L.U32 UR6, UR6, 0x1, URZ ;  /* 0x0000000106067899 */ /* 0x000fe4000800063f */
[----:B0-----:R-:W-:Y:S02]  /*01e0*/  ULEA UR8, UR8, UR4, 0x18 ;  /* 0x0000000408087291 */ /* 0x001fe4000f8ec03f */
[----:B------:R-:W-:-:S04]  /*01f0*/  UIADD3 UR4, -UR5, 0x100000, URZ ;  /* 0x0010000005047890 */ /* 0x000fc8000fffe13f */
[----:B------:R-:W-:Y:S02]  /*0200*/  USHF.L.U32 UR5, UR4, 0xb, URZ ;  /* 0x0000000b04057899 */ /* 0x000fe4000800063f */
[----:B------:R-:W-:Y:S01]  /*0210*/  USHF.L.U32 UR4, UR4, 0x1, URZ ;  /* 0x0000000104047899 */ /* 0x000fe2000800063f */
[----:B------:R-:W0:Y:S11]  /*0220*/  FENCE.VIEW.ASYNC.S ;  /* 0x00000000000073c6 */ /* 0x000e360000000000 */
[----:B0-----:R0:W1:Y:S01]  /*0230*/  SYNCS.EXCH.64 URZ, [UR8], UR4 ;  /* 0x00000004083f75b2 */ /* 0x0010620008000100 */
[----:B------:R0:W2:Y:S01]  /*0240*/  SYNCS.EXCH.64 URZ, [UR8+0x20], UR6 ;  /* 0x00002006083f75b2 */ /* 0x0000a20008000100 */
[----:B------:R0:W3:Y:S01]  /*0250*/  SYNCS.EXCH.64 URZ, [UR8+0x8], UR4 ;  /* 0x00000804083f75b2 */ /* 0x0000e20008000100 */
[----:B------:R0:W4:Y:S01]  /*0260*/  SYNCS.EXCH.64 URZ, [UR8+0x28], UR6 ;  /* 0x00002806083f75b2 */ /* 0x0001220008000100 */
[----:B------:R0:W0:Y:S01]  /*0270*/  SYNCS.EXCH.64 URZ, [UR8+0x10], UR4 ;  /* 0x00001004083f75b2 */ /* 0x0000220008000100 */
[----:B------:R0:W0:Y:S01]  /*0280*/  SYNCS.EXCH.64 URZ, [UR8+0x30], UR6 ;  /* 0x00003006083f75b2 */ /* 0x0000220008000100 */
[----:B------:R0:W0:Y:S01]  /*0290*/  SYNCS.EXCH.64 URZ, [UR8+0x18], UR4 ;  /* 0x00001804083f75b2 */ /* 0x0000220008000100 */
[----:B------:R0:W0:Y:S01]  /*02a0*/  SYNCS.EXCH.64 URZ, [UR8+0x38], UR6 ;  /* 0x00003806083f75b2 */ /* 0x0000220008000100 */
[----:B------:R-:W-:Y:S01]  /*02b0*/  NOP ;  /* 0x0000000000007918 */ /* 0x000fe20000000000 */
.L_x_2:
[----:B------:R-:W-:Y:S01]  /*02c0*/  SHF.R.S32.HI R7, RZ, 0x1f, R18 ;  /* 0x0000001fff077819 */ /* 0x000fe20000011412 */
[----:B------:R-:W5:Y:S01]  /*02d0*/  SHFL.IDX PT, R0, R0, RZ, 0x1f ;  /* 0x00001fff00007589 */ /* 0x000f6200000e0000 */
[----:B0-----:R-:W0:Y:S01]  /*02e0*/  S2UR UR8, SR_CTAID.X ;  /* 0x00000000000879c3 */ /* 0x001e220000002500 */
[----:B------:R-:W-:Y:S02]  /*02f0*/  ELECT P0, URZ, PT ;  /* 0x00000000003f782f */ /* 0x000fe40003800000 */
[----:B------:R-:W-:Y:S01]  /*0300*/  LEA.HI R7, R7, R18, RZ, 0x7 ;  /* 0x0000001207077211 */ /* 0x000fe200078f38ff */
[----:B------:R-:W1:Y:S01]  /*0310*/  S2R R4, SR_CTAID.Y ;  /* 0x0000000000047919 */ /* 0x000e620000002600 */
[----:B------:R-:W-:Y:S01]  /*0320*/  SHF.R.S32.HI R8, RZ, 0x1f, R3 ;  /* 0x0000001fff087819 */ /* 0x000fe20000011403 */
[----:B------:R-:W-:Y:S01]  /*0330*/  ULDC UR4, c[0x0][0x150] ;  /* 0x0000540000047ab9 */ /* 0x000fe20000000800 */
[----:B------:R-:W-:Y:S01]  /*0340*/  LOP3.LUT R7, R7, 0xffffff80, RZ, 0xc0, !PT ;  /* 0xffffff8007077812 */ /* 0x000fe200078ec0ff */
[----:B------:R-:W-:Y:S01]  /*0350*/  NOP ;  /* 0x0000000000007918 */ /* 0x000fe20000000000 */
[----:B------:R-:W-:Y:S01]  /*0360*/  LEA.HI R8, R8, R3, RZ, 0x2 ;  /* 0x0000000308087211 */ /* 0x000fe200078f10ff */
[----:B------:R-:W2:Y:S01]  /*0370*/  LDC R10, c[0x0][0x144] ;  /* 0x00005100ff0a7b82 */ /* 0x000ea20000000800 */
[----:B------:R-:W-:Y:S01]  /*0380*/  NOP ;  /* 0x0000000000007918 */ /* 0x000fe20000000000 */
[----:B------:R-:W-:Y:S01]  /*0390*/  IMAD.IADD R6, R18, 0x1, -R7 ;  /* 0x0000000112067824 */ /* 0x000fe200078e0a07 */
[----:B------:R-:W-:Y:S01]  /*03a0*/  LOP3.LUT R8, R8, 0x3ffffffc, RZ, 0xc0, !PT ;  /* 0x3ffffffc08087812 */ /* 0x000fe200078ec0ff */
[----:B------:R-:W-:Y:S01]  /*03b0*/  IMAD.MOV.U32 R23, RZ, RZ, 0x1 ;  /* 0x00000001ff177424 */ /* 0x000fe200078e00ff */
[----:B------:R-:W-:-:S02]  /*03c0*/  ISETP.NE.AND P3, PT, R5, RZ, PT ;  /* 0x000000ff0500720c */ /* 0x000fc40003f65270 */
[----:B------:R-:W-:Y:S01]  /*03d0*/  SHF.R.S32.HI R7, RZ, 0x1f, R6 ;  /* 0x0000001fff077819 */ /* 0x000fe20000011406 */
[----:B------:R-:W-:Y:S01]  /*03e0*/  IMAD.IADD R8, R3, 0x1, -R8 ;  /* 0x0000000103087824 */ /* 0x000fe200078e0a08 */
[----:B------:R-:W3:Y:S02]  /*03f0*/  LDC R13, c[0x0][0x140] ;  /* 0x00005000ff0d7b82 */ /* 0x000ee40000000800 */
[----:B------:R-:W-:Y:S02]  /*0400*/  LEA.HI R7, R7, R6, RZ, 0x3 ;  /* 0x0000000607077211 */ /* 0x000fe400078f18ff */
[----:B-----5:R-:W-:Y:S02]  /*0410*/  ISETP.NE.OR P0, PT, R0, RZ, !P0 ;  /* 0x000000ff0000720c */ /* 0x020fe40004705670 */
[--C-:B------:R-:W-:Y:S02]  /*0420*/  SHF.R.S32.HI R0, RZ, 0x3, R7.reuse ;  /* 0x00000003ff007819 */ /* 0x100fe40000011407 */
[----:B------:R-:W-:-:S02]  /*0430*/  SHF.R.S32.HI R7, RZ, 0x1f, R7 ;  /* 0x0000001fff077819 */ /* 0x000fc40000011407 */
[----:B0-----:R-:W-:Y:S02]  /*0440*/  I2FP.F32.U32 R9, UR8 ;  /* 0x0000000800097c45 */ /* 0x001fe40008201000 */
[----:B------:R-:W-:-:S03]  /*0450*/  LEA.HI R7, R7, R0, RZ, 0x2 ;  /* 0x0000000007077211 */ /* 0x000fc600078f10ff */
[----:B------:R-:W-:Y:S01]  /*0460*/  FMUL R9, R9, UR4 ;  /* 0x0000000409097c20 */ /* 0x000fe20008400000 */
[----:B------:R-:W-:Y:S01]  /*0470*/  LOP3.LUT R7, R7, 0xfffffffc, RZ, 0xc0, !PT ;  /* 0xfffffffc07077812 */ /* 0x000fe200078ec0ff */
[----:B------:R-:W-:Y:S01]  /*0480*/  VOTEU.ALL UP0, P0 ;  /* 0x00000000003f7886 */ /* 0x000fe20000000000 */
[----:B-1----:R-:W-:Y:S01]  /*0490*/  I2FP.F32.U32 R3, R4 ;  /* 0x0000000400037245 */ /* 0x002fe20000201000 */
[----:B------:R-:W-:Y:S01]  /*04a0*/  ULDC UR4, c[0x0][0x154] ;  /* 0x0000550000047ab9 */ /* 0x000fe20000000800 */
[----:B------:R-:W-:Y:S01]  /*04b0*/  VOTEU.ALL UP1, P0 ;  /* 0x00000000003f7886 */ /* 0x000fe20000020000 */
[----:B------:R-:W0:Y:S01]  /*04c0*/  F2I.U32.TRUNC.NTZ R9, R9 ;  /* 0x0000000900097305 */ /* 0x000e22000020f000 */
[----:B------:R-:W-:Y:S01]  /*04d0*/  IMAD.IADD R7, R0, 0x1, -R7 ;  /* 0x0000000100077824 */ /* 0x000fe200078e0a07 */
[----:B------:R-:W1:Y:S01]  /*04e0*/  @!UP0 S2UR UR7, SR_CgaCtaId ;  /* 0x00000000000789c3 */ /* 0x000e620000008800 */
[----:B------:R-:W-:Y:S01]  /*04f0*/  FMUL R12, R3, UR4 ;  /* 0x00000004030c7c20 */ /* 0x000fe20008400000 */
[----:B------:R-:W-:Y:S01]  /*0500*/  UMOV UR4, 0x20 ;  /* 0x0000002000047882 */ /* 0x000fe20000000000 */
[----:B------:R-:W-:Y:S01]  /*0510*/  IMAD R8, R8, 0x4, R7 ;  /* 0x0000000408087824 */ /* 0x000fe200078e0207 */
[----:B------:R-:W-:Y:S01]  /*0520*/  @!UP0 UMOV UR6, 0x400 ;  /* 0x0000040000068882 */ /* 0x000fe20000000000 */
[----:B------:R-:W-:-:S04]  /*0530*/  @!UP0 UIADD3 UR4, -UR4, 0x100000, URZ ;  /* 0x0010000004048890 */ /* 0x000fc8000fffe13f */
[----:B------:R-:W-:Y:S02]  /*0540*/  @!UP0 USHF.L.U32 UR5, UR4, 0xb, URZ ;  /* 0x0000000b04058899 */ /* 0x000fe4000800063f */
[----:B------:R-:W-:Y:S01]  /*0550*/  @!UP0 USHF.L.U32 UR4, UR4, 0x1, URZ ;  /* 0x0000000104048899 */ /* 0x000fe2000800063f */
[----:B---3--:R-:W-:Y:S01]  /*0560*/  ISETP.EQ.U32.AND P2, PT, R13, 0x1, PT ;  /* 0x000000010d00780c */ /* 0x008fe20003f42070 */
[----:B------:R-:W3:Y:S01]  /*0570*/  F2I.U32.TRUNC.NTZ R12, R12 ;  /* 0x0000000c000c7305 */ /* 0x000ee2000020f000 */
[----:B------:R-:W-:Y:S01]  /*0580*/  LEA.HI R0, R8, R8, RZ, 0x1 ;  /* 0x0000000808007211 */ /* 0x000fe200078f08ff */
[----:B------:R-:W5:Y:S03]  /*0590*/  LDC R7, c[0x0][0x148] ;  /* 0x00005200ff077b82 */ /* 0x000f660000000800 */
[----:B------:R-:W-:Y:S01]  /*05a0*/  LOP3.LUT R11, R0, 0xfffffffe, RZ, 0xc0, !PT ;  /* 0xfffffffe000b7812 */ /* 0x000fe200078ec0ff */
[----:B0-----:R-:W-:Y:S01]  /*05b0*/  IMAD.MOV R15, RZ, RZ, -R9 ;  /* 0x000000ffff0f7224 */ /* 0x001fe200078e0a09 */
[----:B------:R-:W-:-:S03]  /*05c0*/  SHF.R.S32.HI R9, RZ, 0x1f, R2 ;  /* 0x0000001fff097819 */ /* 0x000fc60000011402 */
[----:B--2---:R-:W-:Y:S01]  /*05d0*/  IMAD R3, R10, R15, UR8 ;  /* 0x000000080a037e24 */ /* 0x004fe2000f8e020f */
[----:B------:R-:W-:Y:S01]  /*05e0*/  LEA.HI R9, R9, R2, RZ, 0x2 ;  /* 0x0000000209097211 */ /* 0x000fe200078f10ff */
[C---:B------:R-:W-:Y:S02]  /*05f0*/  IMAD.IADD R0, R8.reuse, 0x1, -R11 ;  /* 0x0000000108007824 */ /* 0x040fe400078e0a0b */
[----:B------:R-:W-:Y:S01]  /*0600*/  IMAD.SHL.U32 R11, R8, 0x4, RZ ;  /* 0x00000004080b7824 */ /* 0x000fe200078e00ff */
[----:B------:R-:W-:Y:S01]  /*0610*/  LOP3.LUT R9, R9, 0xfffffffc, RZ, 0xc0, !PT ;  /* 0xfffffffc09097812 */ /* 0x000fe200078ec0ff */
[----:B---3--:R-:W-:Y:S01]  /*0620*/  IMAD.MOV R24, RZ, RZ, -R12 ;  /* 0x000000ffff187224 */ /* 0x008fe200078e0a0c */
[----:B------:R-:W-:Y:S01]  /*0630*/  ISETP.NE.AND P4, PT, R0, R3, PT ;  /* 0x000000030000720c */ /* 0x000fe20003f85270 */
[----:B-1----:R-:W-:Y:S01]  /*0640*/  @!UP0 ULEA UR6, UR7, UR6, 0x18 ;  /* 0x0000000607068291 */ /* 0x002fe2000f8ec03f */
[----:B------:R-:W-:Y:S01]  /*0650*/  LOP3.LUT R152, R8, 0xc, R11, 0x78, !PT ;  /* 0x0000000c08987812 */ /* 0x000fe200078e780b */
[----:B------:R-:W-:Y:S01]  /*0660*/  IMAD.IADD R0, R2, 0x1, -R9 ;  /* 0x0000000102007824 */ /* 0x000fe200078e0a09 */
[----:B------:R-:W-:Y:S01]  /*0670*/  VOTEU.ALL UP0, P0 ;  /* 0x00000000003f7886 */ /* 0x000fe20000000000 */
[----:B------:R-:W-:Y:S01]  /*0680*/  LOP3.LUT P0, RZ, R6, 0x7, RZ, 0xc0, !PT ;  /* 0x0000000706ff7812 */ /* 0x000fe2000780c0ff */
[----:B------:R-:W-:-:S02]  /*0690*/  VIADD R6, R5, 0xffffffff ;  /* 0xffffffff05067836 */ /* 0x000fc40000000000 */
[----:B------:R-:W-:Y:S01]  /*06a0*/  ISETP.NE.AND P1, PT, R0, 0x3, PT ;  /* 0x000000030000780c */ /* 0x000fe20003f25270 */
[----:B-----5:R-:W-:Y:S01]  /*06b0*/  IMAD R9, R7, R24, R4 ;  /* 0x0000001807097224 */ /* 0x020fe200078e0204 */
[----:B------:R-:W-:Y:S02]  /*06c0*/  ISETP.LT.U32.AND P0, PT, R152, 0x2, !P0 ;  /* 0x000000029800780c */ /* 0x000fe40004701070 */
[----:B------:R-:W-:Y:S01]  /*06d0*/  ISETP.EQ.OR P1, PT, R0, RZ, !P1 ;  /* 0x000000ff0000720c */ /* 0x000fe20004f22670 */
[----:B------:R-:W0:Y:S02]  /*06e0*/  FENCE.VIEW.ASYNC.S ;  /* 0x00000000000073c6 */ /* 0x000e240000000000 */
[----:B0-----:R0:W1:Y:S01]  /*06f0*/  @!UP0 SYNCS.EXCH.64 URZ, [UR6+0x50], UR4 ;  /* 0x00005004063f85b2 */ /* 0x0010620008000100 */
[----:B------:R-:W-:Y:S02]  /*0700*/  @P4 LEA.HI R2, R152, R152, RZ, 0x1 ;  /* 0x0000009898024211 */ /* 0x000fe400078f08ff */
[----:B------:R-:W-:-:S02]  /*0710*/  ISETP.EQ.AND P1, PT, R5, RZ, P1 ;  /* 0x000000ff0500720c */ /* 0x000fc40000f22270 */
[----:B------:R-:W-:Y:S02]  /*0720*/  @P4 SHF.R.S32.HI R2, RZ, 0x1, R2 ;  /* 0x00000001ff024819 */ /* 0x000fe40000011402 */
[----:B------:R-:W-:Y:S02]  /*0730*/  ISETP.GE.U32.AND P6, PT, R6, 0x2, PT ;  /* 0x000000020600780c */ /* 0x000fe40003fc6070 */
[----:B------:R-:W-:Y:S02]  /*0740*/  @P4 ISETP.NE.AND P5, PT, R2, R9, PT ;  /* 0x000000090200420c */ /* 0x000fe40003fa5270 */
[----:B------:R-:W-:Y:S02]  /*0750*/  SEL R2, RZ, 0x1, !P0 ;  /* 0x00000001ff027807 */ /* 0x000fe40004000000 */
[----:B------:R-:W-:Y:S02]  /*0760*/  @P4 SEL R23, RZ, 0x1, P5 ;  /* 0x00000001ff174807 */ /* 0x000fe40002800000 */
[----:B------:R-:W-:Y:S01]  /*0770*/  SEL R19, RZ, 0x1, !P1 ;  /* 0x00000001ff137807 */ /* 0x000fe20004800000 */
[----:B------:R0:W2:Y:S01]  /*0780*/  @!UP1 SYNCS.EXCH.64 URZ, [UR6+0x58], UR4 ;  /* 0x00005804063f95b2 */ /* 0x0000a20008000100 */
[----:B------:R-:W-:Y:S01]  /*0790*/  LOP3.LUT R23, R23, R2, RZ, 0xc0, !PT ;  /* 0x0000000217177212 */ /* 0x000fe200078ec0ff */
[----:B------:R-:W-:Y:S01]  /*07a0*/  NOP ;  /* 0x0000000000007918 */ /* 0x000fe20000000000 */
[----:B------:R-:W-:Y:S01]  /*07b0*/  SEL R19, R19, 0x2, P6 ;  /* 0x0000000213137807 */ /* 0x000fe20003000000 */
[----:B------:R-:W-:Y:S06]  /*07c0*/  @!P2 BRA `(.L_x_3) ;  /* 0x000000000008a947 */ /* 0x000fec0003800000 */
[----:B-12-4-:R-:W-:Y:S01]  /*07d0*/  UCGABAR_ARV ;  /* 0x00000000000079c7 */ /* 0x016fe20008000000 */
[----:B------:R-:W-:Y:S05]  /*07e0*/  BRA `(.L_x_4) ;  /* 0x0000000000047947 */ /* 0x000fea0003800000 */
.L_x_3:
[----:B-12-4-:R-:W-:Y:S01]  /*07f0*/  NOP ;  /* 0x0000000000007918 */ /* 0x016fe20000000000 */
.L_x_4:
[----:B------:R-:W1:Y:S01]  /*0800*/  LDC R2, c[0x0][0x65c] ;  /* 0x00019700ff027b82 */ /* 0x000e620000000800 */
[----:B------:R-:W-:Y:S02]  /*0810*/  IMAD.U32 R8, RZ, RZ, UR8 ;  /* 0x00000008ff087e24 */ /* 0x000fe4000f8e00ff */
[----:B------:R-:W-:Y:S01]  /*0820*/  IMAD.MOV.U32 R9, RZ, RZ, RZ ;  /* 0x000000ffff097224 */ /* 0x000fe200078e00ff */
[----:B-1----:R-:W-:-:S04]  /*0830*/  ISETP.NE.AND P1, PT, R2, 0x1, PT ;  /* 0x000000010200780c */ /* 0x002fc80003f25270 */
[----:B------:R-:W-:-:S09]  /*0840*/  P2R R5, PR, RZ, 0x2 ;  /* 0x00000002ff057803 */ /* 0x000fd20000000000 */
[----:B------:R-:W1:Y:S01]  /*0850*/  @P1 LDC R17, c[0x0][0x10] ;  /* 0x00000400ff111b82 */ /* 0x000e620000000800 */
[----:B------:R-:W-:Y:S02]  /*0860*/  @P1 IMAD.MOV.U32 R5, RZ, RZ, RZ ;  /* 0x000000ffff051224 */ /* 0x000fe400078e00ff */
[----:B------:R-:W-:-:S05]  /*0870*/  @P1 IMAD.MOV.U32 R13, RZ, RZ, RZ ;  /* 0x000000ffff0d1224 */ /* 0x000fca00078e00ff */
[----:B------:R-:W2:Y:S01]  /*0880*/  @!P1 LDC R11, c[0x0][0xc] ;  /* 0x00000300ff0b9b82 */ /* 0x000ea20000000800 */
[----:B-1----:R-:W-:-:S04]  /*0890*/  @P1 IMAD.WIDE.U32 R16, R17, UR8, R4 ;  /* 0x0000000811101c25 */ /* 0x002fc8000f8e0004 */
[----:B------:R-:W-:Y:S02]  /*08a0*/  @P1 IMAD.IADD R17, R17, 0x1, R13 ;  /* 0x0000000111111824 */ /* 0x000fe400078e020d */
[----:B--2---:R-:W-:-:S04]  /*08b0*/  @!P1 IMAD.WIDE.U32 R8, R4, R11, R8 ;  /* 0x0000000b04089225 */ /* 0x004fc800078e0008 */
[----:B------:R-:W-:Y:S02]  /*08c0*/  @!P1 IMAD.MOV.U32 R16, RZ, RZ, R8 ;  /* 0x000000ffff109224 */ /* 0x000fe400078e0008 */
[----:B------:R-:W-:Y:S01]  /*08d0*/  @!P1 IMAD.MOV.U32 R17, RZ, RZ, R9 ;  /* 0x000000ffff119224 */ /* 0x000fe200078e0009 */
[----:B------:R-:W-:Y:S06]  /*08e0*/  @!P2 BRA `(.L_x_5) ;  /* 0x00000000000ca947 */ /* 0x000fec0003800000 */
[----:B------:R-:W-:Y:S01]  /*08f0*/  UCGABAR_WAIT ;  /* 0x0000000000007dc7 */ /* 0x000fe20008000000 */
[----:B------:R-:W-:Y:S01]  /*0900*/  CCTL.IVALL ;  /* 0x00000000ff00798f */ /* 0x000fe20002000000 */
[----:B------:R-:W-:Y:S05]  /*0910*/  BRA `(.L_x_6) ;  /* 0x0000000000047947 */ /* 0x000fea0003800000 */
.L_x_5:
[----:B------:R-:W-:Y:S06]  /*0920*/  BAR.SYNC.DEFER_BLOCKING 0x0 ;  /* 0x0000000000007b1d */ /* 0x000fec0000010000 */
.L_x_6:
[----:B------:R-:W-:Y:S05]  /*0930*/  @!P3 BRA `(.L_x_7) ;  /* 0x0000007c0090b947 */ /* 0x000fea0003800000 */
[----:B------:R-:W-:-:S13]  /*0940*/  ISETP.GT.U32.AND P0, PT, R6, 0x1, PT ;  /* 0x000000010600780c */ /* 0x000fda0003f04070 */
[----:B0-----:R-:W-:Y:S05]  /*0950*/  @P0 EXIT ;  /* 0x000000000000094d */ /* 0x001fea0003800000 */
[----:B------:R-:W-:Y:S01]  /*0960*/  ULDC.64 UR4, c[0x0][0x650] ;  /* 0x0001940000047ab9 */ /* 0x000fe20000000a00 */
[----:B------:R-:W-:Y:S01]  /*0970*/  PRMT R0, RZ, 0x7610, R0 ;  /* 0x00007610ff007816 */ /* 0x000fe20000000000 */
[----:B------:R-:W-:Y:S01]  /*0980*/  IMAD.MOV.U32 R154, RZ, RZ, -0x1 ;  /* 0xffffffffff9a7424 */ /* 0x000fe200078e00ff */
[----:B------:R-:W-:Y:S01]  /*0990*/  ISETP.GE.U32.AND P0, PT, R16, UR4, PT ;  /* 0x0000000410007c0c */ /* 0x000fe2000bf06070 */
[----:B------:R-:W-:Y:S02]  /*09a0*/  IMAD.MOV.U32 R153, RZ, RZ, -0x1 ;  /* 0xffffffffff997424 */ /* 0x000fe400078e00ff */
[----:B------:R-:W-:Y:S01]  /*09b0*/  IMAD.MOV.U32 R22, RZ, RZ, -0x1 ;  /* 0xffffffffff167424 */ /* 0x000fe200078e00ff */
[----:B------:R-:W-:-:S13]  /*09c0*/  ISETP.GE.U32.AND.EX P0, PT, R17, UR5, PT, P0 ;  /* 0x0000000511007c0c */ /* 0x000fda000bf06100 */
[----:B------:R-:W-:Y:S05]  /*09d0*/  @P0 BRA `(.L_x_8) ;  /* 0x00000004002c0947 */ /* 0x000fea0003800000 */
[----:B------:R-:W0:Y:S01]  /*09e0*/  LDC.64 R20, c[0x0][0x628] ;  /* 0x00018a00ff147b82 */ /* 0x000e220000000a00 */
[----:B------:R-:W-:Y:S02]  /*09f0*/  IMAD.MOV.U32 R8, RZ, RZ, R16 ;  /* 0x000000ffff087224 */ /* 0x000fe400078e0010 */
[----:B------:R-:W-:-:S05]  /*0a00*/  IMAD.MOV.U32 R9, RZ, RZ, R17 ;  /* 0x000000ffff097224 */ /* 0x000fca00078e0011 */
[----:B------:R-:W1:Y:S08]  /*0a10*/  LDC R0, c[0x0][0x630] ;  /* 0x00018c00ff007b82 */ /* 0x000e700000000800 */
[----:B------:R-:W2:Y:S01]  /*0a20*/  LDC.64 R26, c[0x0][0x620] ;  /* 0x00018800ff1a7b82 */ /* 0x000ea20000000a00 */
[----:B0-----:R-:W-:-:S04]  /*0a30*/  ISETP.NE.U32.AND P0, PT, R20, RZ, PT ;  /* 0x000000ff1400720c */ /* 0x001fc80003f05070 */
[----:B------:R-:W-:-:S13]  /*0a40*/  ISETP.NE.AND.EX P0, PT, R21, RZ, PT, P0 ;  /* 0x000000ff1500720c */ /* 0x000fda0003f05300 */
[----:B-12---:R-:W-:Y:S05]  /*0a50*/  @!P0 BRA `(.L_x_9) ;  /* 0x0000000000288947 */ /* 0x006fea0003800000 */
[----:B------:R-:W0:Y:S02]  /*0a60*/  LDC R13, c[0x0][0x634] ;  /* 0x00018d00ff0d7b82 */ /* 0x000e240000000800 */
[----:B0-----:R-:W-:-:S05]  /*0a70*/  IADD3 R13, P0, R16, R13, RZ ;  /* 0x0000000d100d7210 */ /* 0x001fca0007f1e0ff */
[----:B------:R-:W-:-:S04]  /*0a80*/  IMAD.X R15, RZ, RZ, R17, P0 ;  /* 0x000000ffff0f7224 */ /* 0x000fc800000e0611 */
[----:B------:R-:W-:-:S04]  /*0a90*/  IMAD.WIDE.U32 R8, R15, R20, RZ ;  /* 0x000000140f087225 */ /* 0x000fc800078e00ff */
[----:B------:R-:W-:-:S04]  /*0aa0*/  IMAD.WIDE.U32 R10, P0, R13, R21, R8 ;  /* 0x000000150d0a7225 */ /* 0x000fc80007800008 */
[----:B------:R-:W-:-:S04]  /*0ab0*/  IMAD.WIDE.U32 R8, R13, R20, RZ ;  /* 0x000000140d087225 */ /* 0x000fc800078e00ff */
[----:B------:R-:W-:Y:S01]  /*0ac0*/  IMAD.X R13, RZ, RZ, RZ, P0 ;  /* 0x000000ffff0d7224 */ /* 0x000fe200000e06ff */
[----:B------:R-:W-:Y:S01]  /*0ad0*/  IADD3 RZ, P0, R9, R10, RZ ;  /* 0x0000000a09ff7210 */ /* 0x000fe20007f1e0ff */
[----:B------:R-:W-:-:S04]  /*0ae0*/  IMAD.MOV.U32 R12, RZ, RZ, R11 ;  /* 0x000000ffff0c7224 */ /* 0x000fc800078e000b */
[----:B------:R-:W-:-:S08]  /*0af0*/  IMAD.WIDE.U32.X R8, R15, R21, R12, P0 ;  /* 0x000000150f087225 */ /* 0x000fd000000e040c */
.L_x_9:
[----:B------:R-:W0:Y:S01]  /*0b00*/  LDC.64 R20, c[0x0][0x640] ;  /* 0x00019000ff147b82 */ /* 0x000e220000000a00 */
[--C-:B------:R-:W-:Y:S01]  /*0b10*/  SHF.R.U64 R28, R8, R0, R9.reuse ;  /* 0x00000000081c7219 */ /* 0x100fe20000001209 */
[----:B------:R-:W-:Y:S01]  /*0b20*/  IMAD R30, R7, R24, R4 ;  /* 0x00000018071e7224 */ /* 0x000fe200078e0204 */
[----:B------:R-:W-:Y:S01]  /*0b30*/  SHF.R.U32.HI R0, RZ, R0, R9 ;  /* 0x00000000ff007219 */ /* 0x000fe20000011609 */
[----:B------:R-:W-:Y:S01]  /*0b40*/  IMAD.MOV.U32 R25, RZ, RZ, 0x1 ;  /* 0x00000001ff197424 */ /* 0x000fe200078e00ff */
[----:B------:R-:W-:-:S03]  /*0b50*/  IADD3 R5, P0, RZ, -R28, RZ ;  /* 0x8000001cff057210 */ /* 0x000fc60007f1e0ff */
[----:B------:R-:W1:Y:S02]  /*0b60*/  LDC R6, c[0x0][0x618] ;  /* 0x00018600ff067b82 */ /* 0x000e640000000800 */
[----:B------:R-:W-:-:S04]  /*0b70*/  IMAD.X R9, RZ, RZ, ~R0, P0 ;  /* 0x000000ffff097224 */ /* 0x000fc800000e0e00 */
[-C--:B------:R-:W-:Y:S02]  /*0b80*/  IMAD R0, R9, R26.reuse, RZ ;  /* 0x0000001a09007224 */ /* 0x080fe400078e02ff */
[----:B------:R-:W2:Y:S01]  /*0b90*/  LDC R11, c[0x0][0x608] ;  /* 0x00018200ff0b7b82 */ /* 0x000ea20000000800 */
[----:B------:R-:W-:-:S04]  /*0ba0*/  IMAD.WIDE.U32 R8, R5, R26, R16 ;  /* 0x0000001a05087225 */ /* 0x000fc800078e0010 */
[----:B------:R-:W-:-:S03]  /*0bb0*/  IMAD R5, R5, R27, R0 ;  /* 0x0000001b05057224 */ /* 0x000fc600078e0200 */
[----:B------:R-:W3:Y:S01]  /*0bc0*/  LDC R12, c[0x0][0x658] ;  /* 0x00019600ff0c7b82 */ /* 0x000ee20000000800 */
[----:B0-----:R-:W-:Y:S01]  /*0bd0*/  ISETP.NE.U32.AND P0, PT, R20, RZ, PT ;  /* 0x000000ff1400720c */ /* 0x001fe20003f05070 */
[----:B------:R-:W-:Y:S02]  /*0be0*/  IMAD.IADD R5, R9, 0x1, R5 ;  /* 0x0000000109057824 */ /* 0x000fe400078e0205 */
[----:B------:R-:W-:Y:S01]  /*0bf0*/  IMAD.MOV.U32 R9, RZ, RZ, -0x1 ;  /* 0xffffffffff097424 */ /* 0x000fe200078e00ff */
[----:B------:R-:W-:-:S03]  /*0c00*/  ISETP.NE.AND.EX P0, PT, R21, RZ, PT, P0 ;  /* 0x000000ff1500720c */ /* 0x000fc60003f05300 */
[----:B------:R-:W0:Y:S01]  /*0c10*/  LDC R15, c[0x0][0x600] ;  /* 0x00018000ff0f7b82 */ /* 0x000e220000000800 */
[-CC-:B-1----:R-:W-:Y:S02]  /*0c20*/  SHF.R.U64 R13, R8, R6.reuse, R5.reuse ;  /* 0x00000006080d7219 */ /* 0x182fe40000001205 */
[----:B------:R-:W-:-:S05]  /*0c30*/  SHF.R.U32.HI R0, RZ, R6, R5 ;  /* 0x00000006ff007219 */ /* 0x000fca0000011605 */
[----:B------:R-:W1:Y:S01]  /*0c40*/  LDC R14, c[0x0][0x648] ;  /* 0x00019200ff0e7b82 */ /* 0x000e620000000800 */
[-CC-:B--2---:R-:W-:Y:S02]  /*0c50*/  SHF.R.U64 R27, R13, R11.reuse, R0.reuse ;  /* 0x0000000b0d1b7219 */ /* 0x184fe40000001200 */
[----:B------:R-:W-:-:S05]  /*0c60*/  SHF.R.U32.HI R5, RZ, R11, R0 ;  /* 0x0000000bff057219 */ /* 0x000fca0000011600 */
[----:B------:R-:W2:Y:S01]  /*0c70*/  LDC R22, c[0x0][0x638] ;  /* 0x00018e00ff167b82 */ /* 0x000ea20000000800 */
[-CC-:B---3--:R-:W-:Y:S02]  /*0c80*/  SHF.R.U64 R24, R27, R12.reuse, R5.reuse ;  /* 0x0000000c1b187219 */ /* 0x188fe40000001205 */
[-C--:B------:R-:W-:Y:S02]  /*0c90*/  SHF.L.U32 R0, R9, R12.reuse, RZ ;  /* 0x0000000c09007219 */ /* 0x080fe400000006ff */
[----:B------:R-:W-:Y:S01]  /*0ca0*/  SHF.R.U32.HI R5, RZ, R12, R5 ;  /* 0x0000000cff057219 */ /* 0x000fe20000011605 */
[----:B------:R-:W-:Y:S01]  /*0cb0*/  IMAD.MOV.U32 R4, RZ, RZ, R24 ;  /* 0x000000ffff047224 */ /* 0x000fe200078e0018 */
[----:B------:R-:W-:Y:S01]  /*0cc0*/  LOP3.LUT R10, RZ, R0, RZ, 0x33, !PT ;  /* 0x00000000ff0a7212 */ /* 0x000fe200078e33ff */
[----:B------:R-:W3:Y:S01]  /*0cd0*/  LDC R26, c[0x0][0x610] ;  /* 0x00018400ff1a7b82 */ /* 0x000ee20000000800 */
[----:B------:R-:W-:Y:S05]  /*0ce0*/  @!P0 BRA `(.L_x_10) ;  /* 0x0000000000288947 */ /* 0x000fea0003800000 */
[----:B------:R-:W4:Y:S02]  /*0cf0*/  LDC R9, c[0x0][0x64c] ;  /* 0x00019300ff097b82 */ /* 0x000f240000000800 */
[----:B----4-:R-:W-:-:S05]  /*0d00*/  IADD3 R9, P0, R24, R9, RZ ;  /* 0x0000000918097210 */ /* 0x010fca0007f1e0ff */
        /* <DEDUP_REMOVED lines=8> */
.L_x_10:
[----:B-1----:R-:W-:Y:S01]  /*0d90*/  SHF.R.U64 R4, R4, R14, R5 ;  /* 0x0000000e04047219 */ /* 0x002fe20000001205 */
[----:B0-----:R-:W-:Y:S01]  /*0da0*/  VIADD R6, R15, 0xffffffff ;  /* 0xffffffff0f067836 */ /* 0x001fe20000000000 */
[----:B------:R-:W-:Y:S02]  /*0db0*/  SHF.L.U32 R0, R25, R12, RZ ;  /* 0x0000000c19007219 */ /* 0x000fe400000006ff */
[----:B------:R-:W-:Y:S01]  /*0dc0*/  LOP3.LUT R5, R27, R10, RZ, 0xc0, !PT ;  /* 0x0000000a1b057212 */ /* 0x000fe200078ec0ff */
[----:B------:R-:W-:Y:S01]  /*0dd0*/  IMAD.MOV R7, RZ, RZ, -R4 ;  /* 0x000000ffff077224 */ /* 0x000fe200078e0a04 */
[----:B------:R-:W-:Y:S02]  /*0de0*/  SEL R3, R3, R30, !P1 ;  /* 0x0000001e03037207 */ /* 0x000fe40004800000 */
[----:B------:R-:W-:Y:S01]  /*0df0*/  LOP3.LUT R6, R13, R6, RZ, 0xc0, !PT ;  /* 0x000000060d067212 */ /* 0x000fe200078ec0ff */
[----:B------:R-:W-:Y:S02]  /*0e00*/  IMAD R4, R0, R4, R5 ;  /* 0x0000000400047224 */ /* 0x000fe400078e0205 */
[----:B--2---:R-:W-:-:S02]  /*0e10*/  IMAD R0, R7, R22, R24 ;  /* 0x0000001607007224 */ /* 0x004fc400078e0218 */
[----:B---3--:R-:W-:Y:S02]  /*0e20*/  IMAD R3, R4, R26, R3 ;  /* 0x0000001a04037224 */ /* 0x008fe400078e0203 */
[----:B------:R-:W-:Y:S02]  /*0e30*/  IMAD R154, R0, R15, R6 ;  /* 0x0000000f009a7224 */ /* 0x000fe400078e0206 */
[----:B------:R-:W-:Y:S02]  /*0e40*/  IMAD.MOV.U32 R4, RZ, RZ, 0x1 ;  /* 0x00000001ff047424 */ /* 0x000fe400078e00ff */
[----:B------:R-:W-:Y:S01]  /*0e50*/  IMAD.MOV.U32 R22, RZ, RZ, R28 ;  /* 0x000000ffff167224 */ /* 0x000fe200078e001c */
[----:B------:R-:W-:Y:S02]  /*0e60*/  SEL R153, R154, R3, !P1 ;  /* 0x000000039a997207 */ /* 0x000fe40004800000 */
[----:B------:R-:W-:Y:S02]  /*0e70*/  PRMT R0, R4, 0x7610, R0 ;  /* 0x0000761004007816 */ /* 0x000fe40000000000 */
[----:B------:R-:W-:-:S07]  /*0e80*/  SEL R154, R3, R154, !P1 ;  /* 0x0000009a039a7207 */ /* 0x000fce0004800000 */
.L_x_8:
[----:B------:R-:W-:-:S08]  /*0e90*/  NOP ;  /* 0x0000000000007918 */ /* 0x000fd00000000000 */
[----:B------:R-:W0:Y:S02]  /*0ea0*/  USETMAXREG.TRY_ALLOC.CTAPOOL UP0, 0xe8 ;  /* 0x000000e8000079c8 */ /* 0x000e240008000600 */
[----:B0-----:R-:W-:-:S13]  /*0eb0*/  PLOP3.LUT P0, PT, PT, PT, UP0, 0x80, 0x0 ;  /* 0x000000000000781c */ /* 0x001fda0003f0f008 */
[----:B------:R-:W-:Y:S05]  /*0ec0*/  @!P0 BRA `(.L_x_8) ;  /* 0xfffffffc00f08947 */ /* 0x000fea000383ffff */
[----:B------:R-:W-:Y:S01]  /*0ed0*/  ULDC.64 UR4, c[0x0][0x598] ;  /* 0x0001660000047ab9 */ /* 0x000fe20000000a00 */
[----:B------:R-:W-:Y:S01]  /*0ee0*/  ULDC.64 UR36, c[0x0][0x208] ;  /* 0x0000820000247ab9 */ /* 0x000fe20000000a00 */
[----:B------:R-:W-:-:S04]  /*0ef0*/  ISETP.NE.U32.AND P0, PT, RZ, UR4, PT ;  /* 0x00000004ff007c0c */ /* 0x000fc8000bf05070 */
[----:B------:R-:W-:-:S13]  /*0f00*/  ISETP.NE.AND.EX P0, PT, RZ, UR5, PT, P0 ;  /* 0x00000005ff007c0c */ /* 0x000fda000bf05300 */
[----:B------:R-:W-:Y:S05]  /*0f10*/  @!P0 BRA `(.L_x_11) ;  /* 0x00000000001c8947 */ /* 0x000fea0003800000 */
[----:B------:R-:W0:Y:S02]  /*0f20*/  LDC.64 R4, c[0x0][0x598] ;  /* 0x00016600ff047b82 */ /* 0x000e240000000a00 */
[----:B0-----:R-:W2:Y:S02]  /*0f30*/  LDG.E.64 R4, desc[UR36][R4.64] ;  /* 0x0000002404047981 */ /* 0x001ea4000c1e1b00 */
[----:B--2---:R-:W-:-:S04]  /*0f40*/  ISETP.NE.U32.AND P0, PT, R4, RZ, PT ;  /* 0x000000ff0400720c */ /* 0x004fc80003f05070 */
[----:B------:R-:W-:-:S13]  /*0f50*/  ISETP.NE.AND.EX P0, PT, R5, RZ, PT, P0 ;  /* 0x000000ff0500720c */ /* 0x000fda0003f05300 */
[----:B------:R-:W-:Y:S05]  /*0f60*/  @!P0 BRA `(.L_x_11) ;  /* 0x0000000000088947 */ /* 0x000fea0003800000 */
[----:B------:R0:W5:Y:S01]  /*0f70*/  LD.E R155, desc[UR36][R4.64] ;  /* 0x00000024049b7980 */ /* 0x000162000c101900 */
[----:B------:R-:W-:Y:S05]  /*0f80*/  BRA `(.L_x_12) ;  /* 0x0000000000247947 */ /* 0x000fea0003800000 */
.L_x_11:
[----:B------:R-:W-:Y:S02]  /*0f90*/  ULDC.64 UR4, c[0x0][0x588] ;  /* 0x0001620000047ab9 */ /* 0x000fe40000000a00 */
[----:B------:R-:W-:-:S04]  /*0fa0*/  ISETP.NE.U32.AND P0, PT, RZ, UR4, PT ;  /* 0x00000004ff007c0c */ /* 0x000fc8000bf05070 */
[----:B------:R-:W-:-:S13]  /*0fb0*/  ISETP.NE.AND.EX P0, PT, RZ, UR5, PT, P0 ;  /* 0x00000005ff007c0c */ /* 0x000fda000bf05300 */
[----:B------:R-:W-:Y:S05]  /*0fc0*/  @!P0 BRA `(.L_x_13) ;  /* 0x00000000000c8947 */ /* 0x000fea0003800000 */
[----:B------:R-:W0:Y:S02]  /*0fd0*/  LDC.64 R4, c[0x0][0x588] ;  /* 0x00016200ff047b82 */ /* 0x000e240000000a00 */
[----:B0-----:R1:W5:Y:S01]  /*0fe0*/  LDG.E R155, desc[UR36][R4.64] ;  /* 0x00000024049b7981 */ /* 0x001362000c1e1900 */
[----:B------:R-:W-:Y:S05]  /*0ff0*/  BRA `(.L_x_12) ;  /* 0x0000000000087947 */ /* 0x000fea0003800000 */
.L_x_13:
[----:B------:R-:W-:Y:S02]  /*1000*/  ULDC UR4, c[0x0][0x580] ;  /* 0x0001600000047ab9 */ /* 0x000fe40000000800 */
[----:B------:R-:W-:-:S07]  /*1010*/  IMAD.U32 R155, RZ, RZ, UR4 ;  /* 0x00000004ff9b7e24 */ /* 0x000fce000f8e00ff */
.L_x_12:
[----:B------:R-:W-:Y:S02]  /*1020*/  ULDC.64 UR4, c[0x0][0x5a0] ;  /* 0x0001680000047ab9 */ /* 0x000fe40000000a00 */
[----:B------:R-:W-:-:S04]  /*1030*/  ISETP.NE.U32.AND P0, PT, RZ, UR4, PT ;  /* 0x00000004ff007c0c */ /* 0x000fc8000bf05070 */
[----:B------:R-:W-:-:S13]  /*1040*/  ISETP.NE.AND.EX P0, PT, RZ, UR5, PT, P0 ;  /* 0x00000005ff007c0c */ /* 0x000fda000bf05300 */
[----:B------:R-:W-:Y:S05]  /*1050*/  @!P0 BRA `(.L_x_14) ;  /* 0x00000000001c8947 */ /* 0x000fea0003800000 */
[----:B01----:R-:W0:Y:S02]  /*1060*/  LDC.64 R4, c[0x0][0x5a0] ;  /* 0x00016800ff047b82 */ /* 0x003e240000000a00 */
[----:B0-----:R-:W2:Y:S02]  /*1070*/  LDG.E.64 R4, desc[UR36][R4.64] ;  /* 0x0000002404047981 */ /* 0x001ea4000c1e1b00 */
[----:B--2---:R-:W-:-:S04]  /*1080*/  ISETP.NE.U32.AND P0, PT, R4, RZ, PT ;  /* 0x000000ff0400720c */ /* 0x004fc80003f05070 */
[----:B------:R-:W-:-:S13]  /*1090*/  ISETP.NE.AND.EX P0, PT, R5, RZ, PT, P0 ;  /* 0x000000ff0500720c */ /* 0x000fda0003f05300 */
[----:B------:R-:W-:Y:S05]  /*10a0*/  @!P0 BRA `(.L_x_14) ;  /* 0x0000000000088947 */ /* 0x000fea0003800000 */
[----:B------:R0:W5:Y:S01]  /*10b0*/  LD.E R156, desc[UR36][R4.64] ;  /* 0x00000024049c7980 */ /* 0x000162000c101900 */
[----:B------:R-:W-:Y:S05]  /*10c0*/  BRA `(.L_x_15) ;  /* 0x0000000000247947 */ /* 0x000fea0003800000 */
.L_x_14:
[----:B------:R-:W-:Y:S02]  /*10d0*/  ULDC.64 UR4, c[0x0][0x590] ;  /* 0x0001640000047ab9 */ /* 0x000fe40000000a00 */
[----:B------:R-:W-:-:S04]  /*10e0*/  ISETP.NE.U32.AND P0, PT, RZ, UR4, PT ;  /* 0x00000004ff007c0c */ /* 0x000fc8000bf05070 */
[----:B------:R-:W-:-:S13]  /*10f0*/  ISETP.NE.AND.EX P0, PT, RZ, UR5, PT, P0 ;  /* 0x00000005ff007c0c */ /* 0x000fda000bf05300 */
[----:B------:R-:W-:Y:S05]  /*1100*/  @!P0 BRA `(.L_x_16) ;  /* 0x00000000000c8947 */ /* 0x000fea0003800000 */
[----:B------:R-:W2:Y:S02]  /*1110*/  LDC.64 R156, c[0x0][0x590] ;  /* 0x00016400ff9c7b82 */ /* 0x000ea40000000a00 */
[----:B--2---:R2:W5:Y:S01]  /*1120*/  LDG.E R156, desc[UR36][R156.64] ;  /* 0x000000249c9c7981 */ /* 0x004562000c1e1900 */
[----:B------:R-:W-:Y:S05]  /*1130*/  BRA `(.L_x_15) ;  /* 0x0000000000087947 */ /* 0x000fea0003800000 */
.L_x_16:
[----:B------:R-:W-:Y:S02]  /*1140*/  ULDC UR4, c[0x0][0x584] ;  /* 0x0001610000047ab9 */ /* 0x000fe40000000800 */
[----:B------:R-:W-:-:S07]  /*1150*/  IMAD.U32 R156, RZ, RZ, UR4 ;  /* 0x00000004ff9c7e24 */ /* 0x000fce000f8e00ff */
.L_x_15:
[----:B------:R-:W-:-:S13]  /*1160*/  LOP3.LUT P0, RZ, R0, 0xff, RZ, 0xc0, !PT ;  /* 0x000000ff00ff7812 */ /* 0x000fda000780c0ff */
[----:B------:R-:W-:Y:S05]  /*1170*/  @!P0 EXIT ;  /* 0x000000000000894d */ /* 0x000fea0003800000 */
[----:B------:R-:W-:Y:S01]  /*1180*/  ULDC UR4, c[0x0][0x28c] ;  /* 0x0000a30000047ab9 */ /* 0x000fe20000000800 */
[----:B------:R-:W-:Y:S01]  /*1190*/  UMOV UR38, URZ ;  /* 0x0000003f00267c82 */ /* 0x000fe20008000000 */
[----:B------:R-:W-:Y:S01]  /*11a0*/  UIADD3 UR4, UR4, 0x3f, URZ ;  /* 0x0000003f04047890 */ /* 0x000fe2000fffe03f */
[----:B------:R-:W-:-:S03]  /*11b0*/  UMOV UR39, URZ ;  /* 0x0000003f00277c82 */ /* 0x000fc60008000000 */
[----:B------:R-:W-:-:S04]  /*11c0*/  USHF.R.S32.HI UR5, URZ, 0x1f, UR4 ;  /* 0x0000001f3f057899 */ /* 0x000fc80008011404 */
[----:B------:R-:W-:-:S04]  /*11d0*/  ULEA.HI UR5, UR5, UR4, URZ, 0x6 ;  /* 0x0000000405057291 */ /* 0x000fc8000f8f303f */
[----:B------:R-:W-:-:S12]  /*11e0*/  USHF.R.S32.HI UR40, URZ, 0x6, UR5 ;  /* 0x000000063f287899 */ /* 0x000fd80008011405 */
.L_x_294:
[----:B------:R-:W-:Y:S01]  /*11f0*/  LOP3.LUT R0, R18, 0x80, RZ, 0xc0, !PT ;  /* 0x0000008012007812 */ /* 0x000fe200078ec0ff */
[----:B---3--:R-:W3:Y:S01]  /*1200*/  S2UR UR7, SR_CgaCtaId ;  /* 0x00000000000779c3 */ /* 0x008ee20000008800 */
[----:B------:R-:W-:Y:S02]  /*1210*/  UMOV UR6, 0x400 ;  /* 0x0000040000067882 */ /* 0x000fe40000000000 */
[----:B------:R-:W-:-:S06]  /*1220*/  SHF.R.U32.HI R0, RZ, 0x7, R0 ;  /* 0x00000007ff007819 */ /* 0x000fcc0000011600 */
[----:B----4-:R-:W4:Y:S01]  /*1230*/  SHFL.IDX PT, R0, R0, RZ, 0x1f ;  /* 0x00001fff00007589 */ /* 0x010f2200000e0000 */
[----:B---3--:R-:W-:Y:S01]  /*1240*/  ULEA UR6, UR7, UR6, 0x18 ;  /* 0x0000000607067291 */ /* 0x008fe2000f8ec03f */
[----:B----4-:R-:W-:-:S13]  /*1250*/  R2UR UR4, R0 ;  /* 0x00000000000472ca */ /* 0x010fda00000e0000 */
[----:B------:R-:W-:-:S04]  /*1260*/  ULEA.HI UR5, UR4, UR4, URZ, 0x1 ;  /* 0x0000000404057291 */ /* 0x000fc8000f8f083f */
[----:B------:R-:W-:-:S04]  /*1270*/  ULOP3.LUT UR5, UR5, 0xffffe, URZ, 0xc0, !UPT ;  /* 0x000ffffe05057892 */ /* 0x000fc8000f8ec03f */
[----:B------:R-:W-:-:S03]  /*1280*/  UIADD3 UR5, UR4, -UR5, URZ ;  /* 0x8000000504057290 */ /* 0x000fc6000fffe03f */
[----:B------:R-:W-:Y:S01]  /*1290*/  ULDC UR4, c[0x0][0x28c] ;  /* 0x0000a30000047ab9 */ /* 0x000fe20000000800 */
[----:B------:R-:W-:Y:S01]  /*12a0*/  ULEA UR5, UR5, UR6, 0xc ;  /* 0x0000000605057291 */ /* 0x000fe2000f8e603f */
[----:B------:R-:W-:-:S03]  /*12b0*/  ISETP.LT.AND P0, PT, RZ, UR4, PT ;  /* 0x00000004ff007c0c */ /* 0x000fc6000bf01270 */
[----:B------:R-:W-:-:S04]  /*12c0*/  UIADD3 UR5, UR5, 0x100, URZ ;  /* 0x0000010005057890 */ /* 0x000fc8000fffe03f */
[----:B------:R-:W-:-:S04]  /*12d0*/  USHF.R.U32.HI UR5, URZ, 0x4, UR5 ;  /* 0x000000043f057899 */ /* 0x000fc80008011605 */
[----:B------:R-:W-:Y:S02]  /*12e0*/  ULOP3.LUT UR41, UR5, 0x3fff, URZ, 0xc0, !UPT ;  /* 0x00003fff05297892 */ /* 0x000fe4000f8ec03f */
[----:B------:R-:W-:Y:S10]  /*12f0*/  @P0 BRA `(.L_x_17) ;  /* 0x0000000000400947 */ /* 0x000ff40003800000 */
[----:B------:R-:W-:Y:S01]  /*1300*/  MOV R0, 0x0 ;  /* 0x0000000000007802 */ /* 0x000fe20000000f00 */
[----:B------:R-:W-:Y:S01]  /*1310*/  ULDC.64 UR4, c[0x4][0x68] ;  /* 0x01001a0000047ab9 */ /* 0x000fe20000000a00 */
[----:B------:R-:W-:Y:S01]  /*1320*/  ULDC.64 UR6, c[0x4][0x8] ;  /* 0x0100020000067ab9 */ /* 0x000fe20000000a00 */
[----:B01----:R-:W-:Y:S01]  /*1330*/  IMAD.U32 R4, RZ, RZ, UR4 ;  /* 0x00000004ff047e24 */ /* 0x003fe2000f8e00ff */
[----:B------:R0:W1:Y:S01]  /*1340*/  LDC.64 R14, c[0x4][R0] ;  /* 0x01000000000e7b82 */ /* 0x0000620000000a00 */
[----:B------:R-:W-:Y:S01]  /*1350*/  IMAD.U32 R5, RZ, RZ, UR5 ;  /* 0x00000005ff057e24 */ /* 0x000fe2000f8e00ff */
[----:B------:R-:W-:Y:S01]  /*1360*/  ULDC.64 UR4, c[0x4][0x70] ;  /* 0x01001c0000047ab9 */ /* 0x000fe20000000a00 */
[----:B------:R-:W-:Y:S02]  /*1370*/  IMAD.U32 R10, RZ, RZ, UR6 ;  /* 0x00000006ff0a7e24 */ /* 0x000fe4000f8e00ff */
[----:B------:R-:W-:Y:S02]  /*1380*/  IMAD.U32 R6, RZ, RZ, UR4 ;  /* 0x00000004ff067e24 */ /* 0x000fe4000f8e00ff */
[----:B------:R-:W-:-:S02]  /*1390*/  IMAD.U32 R7, RZ, RZ, UR5 ;  /* 0x00000005ff077e24 */ /* 0x000fc4000f8e00ff */
[----:B------:R-:W-:Y:S02]  /*13a0*/  IMAD.U32 R11, RZ, RZ, UR7 ;  /* 0x00000007ff0b7e24 */ /* 0x000fe4000f8e00ff */
[----:B------:R-:W-:Y:S02]  /*13b0*/  IMAD.MOV.U32 R8, RZ, RZ, 0x1e1 ;  /* 0x000001e1ff087424 */ /* 0x000fe400078e00ff */
[----:B------:R-:W-:Y:S02]  /*13c0*/  IMAD.MOV.U32 R12, RZ, RZ, 0x1 ;  /* 0x00000001ff0c7424 */ /* 0x000fe400078e00ff */
[----:B0-----:R-:W-:-:S07]  /*13d0*/  IMAD.MOV.U32 R13, RZ, RZ, RZ ;  /* 0x000000ffff0d7224 */ /* 0x001fce00078e00ff */
[----:B------:R-:W-:-:S07]  /*13e0*/  LEPC R20, `(.L_x_17) ;  /* 0x000000001014794e */ /* 0x000fce0000000000 */
[----:B-12--5:R-:W-:Y:S05]  /*13f0*/  CALL.ABS.NOINC R14 ;  /* 0x000000000e007343 */ /* 0x026fea0003c00000 */
.L_x_17:
[----:B------:R-:W-:-:S04]  /*1400*/  LOP3.LUT R0, R19, 0x1, RZ, 0xfc, !PT ;  /* 0x0000000113007812 */ /* 0x000fc800078efcff */
[----:B------:R-:W-:-:S13]  /*1410*/  ISETP.NE.AND P0, PT, R0, 0x3, PT ;  /* 0x000000030000780c */ /* 0x000fda0003f05270 */
[----:B------:R-:W-:Y:S05]  /*1420*/  @!P0 BRA `(.L_x_18) ;  /* 0x0000000000048947 */ /* 0x000fea0003800000 */
[----:B------:R-:W-:Y:S01]  /*1430*/  BPT.TRAP 0x1 ;  /* 0x000000040000795c */ /* 0x000fe20000300000 */
.L_x_18:
[----:B------:R-:W3:Y:S01]  /*1440*/  S2UR UR5, SR_CgaCtaId ;  /* 0x00000000000579c3 */ /* 0x000ee20000008800 */
[----:B------:R-:W-:Y:S01]  /*1450*/  UMOV UR4, 0x400 ;  /* 0x0000040000047882 */ /* 0x000fe20000000000 */
[----:B------:R-:W-:Y:S02]  /*1460*/  IMAD.U32 R0, RZ, RZ, UR38 ;  /* 0x00000026ff007e24 */ /* 0x000fe4000f8e00ff */
[----:B------:R-:W-:-:S03]  /*1470*/  IMAD.U32 R3, RZ, RZ, UR39 ;  /* 0x00000027ff037e24 */ /* 0x000fc6000f8e00ff */
[----:B------:R-:W-:Y:S01]  /*1480*/  SHF.L.U32 R0, R0, 0x1f, RZ ;  /* 0x0000001f00007819 */ /* 0x000fe200000006ff */
[----:B---3--:R-:W-:-:S06]  /*1490*/  ULEA UR4, UR5, UR4, 0x18 ;  /* 0x0000000405047291 */ /* 0x008fcc000f8ec03f */
[----:B------:R-:W-:-:S04]  /*14a0*/  IMAD.U32 R6, RZ, RZ, UR4 ;  /* 0x00000004ff067e24 */ /* 0x000fc8000f8e00ff */
[----:B------:R-:W-:-:S04]  /*14b0*/  IMAD R3, R3, 0x8, R6 ;  /* 0x0000000803037824 */ /* 0x000fc800078e0206 */
[----:B------:R3:W4:Y:S01]  /*14c0*/  SYNCS.PHASECHK.TRANS64.TRYWAIT P1, [R3+URZ], R0 ;  /* 0x00000000030075a7 */ /* 0x000722000802017f */
[----:B------:R-:W-:Y:S05]  /*14d0*/  @!P0 BRA `(.L_x_19) ;  /* 0x0000000000048947 */ /* 0x000fea0003800000 */
[----:B------:R-:W-:Y:S01]  /*14e0*/  BPT.TRAP 0x1 ;  /* 0x000000040000795c */ /* 0x000fe20000300000 */
.L_x_19:
[----:B----4-:R-:W-:Y:S05]  /*14f0*/  @P1 BRA `(.L_x_20) ;  /* 0x0000000000081947 */ /* 0x010fea0003800000 */
[----:B------:R-:W4:Y:S02]  /*1500*/  SYNCS.PHASECHK.TRANS64.TRYWAIT P1, [R3+URZ], R0 ;  /* 0x00000000030075a7 */ /* 0x000f24000802017f */
[----:B----4-:R-:W-:Y:S05]  /*1510*/  @!P1 BRA `(.L_x_21) ;  /* 0x00000088000c9947 */ /* 0x010fea0003800000 */
.L_x_20:
[----:B------:R-:W-:-:S04]  /*1520*/  UISETP.LT.AND UP0, UPT, UR40, 0x1, UPT ;  /* 0x000000012800788c */ /* 0x000fc8000bf01270 */
[----:B------:R-:W-:-:S06]  /*1530*/  USEL UR4, UR40, 0x1, UP0 ;  /* 0x0000000128047887 */ /* 0x000fcc0008000000 */
[----:B---34-:R-:W-:Y:S01]  /*1540*/  IMAD.U32 R0, RZ, RZ, UR4 ;  /* 0x00000004ff007e24 */ /* 0x018fe2000f8e00ff */
[----:B------:R-:W-:Y:S05]  /*1550*/  WARPSYNC.ALL ;  /* 0x0000000000007948 */ /* 0x000fea0003800000 */
[----:B------:R-:W-:-:S04]  /*1560*/  IADD3 R0, -R0, UR40, RZ ;  /* 0x0000002800007c10 */ /* 0x000fc8000fffe1ff */
[----:B------:R-:W-:Y:S02]  /*1570*/  ISETP.GE.AND P1, PT, R0, 0x1, PT ;  /* 0x000000010000780c */ /* 0x000fe40003f26270 */
[----:B------:R-:W-:Y:S01]  /*1580*/  R2UR UR4, R6 ;  /* 0x00000000060472ca */ /* 0x000fe200000e0000 */
[----:B------:R-:W-:Y:S01]  /*1590*/  ULOP3.LUT UR41, UR41, 0x10000, URZ, 0xfc, !UPT ;  /* 0x0001000029297892 */ /* 0x000fe2000f8efc3f */
[----:B------:R-:W-:Y:S01]  /*15a0*/  WARPGROUP.ARRIVE ;  /* 0x00000000000079c5 */ /* 0x000fe20000000000 */
[----:B------:R-:W-:Y:S01]  /*15b0*/  UMOV UR5, 0x80000020 ;  /* 0x8000002000057882 */ /* 0x000fe20000000000 */
[----:B------:R-:W-:-:S09]  /*15c0*/  UMOV UR7, 0x80000020 ;  /* 0x8000002000077882 */ /* 0x000fd20000000000 */
[----:B------:R-:W-:-:S04]  /*15d0*/  UIADD3 UR4, UR4, 0x8100, URZ ;  /* 0x0000810004047890 */ /* 0x000fc8000fffe03f */
[----:B------:R-:W-:-:S04]  /*15e0*/  USHF.R.U32.HI UR4, URZ, 0x4, UR4 ;  /* 0x000000043f047899 */ /* 0x000fc80008011604 */
[----:B------:R-:W-:-:S04]  /*15f0*/  ULOP3.LUT UR4, UR4, 0x3fff, URZ, 0xc0, !UPT ;  /* 0x00003fff04047892 */ /* 0x000fc8000f8ec03f */
[----:B------:R-:W-:Y:S02]  /*1600*/  ULOP3.LUT UR9, UR4, 0x10000, URZ, 0xfc, !UPT ;  /* 0x0001000004097892 */ /* 0x000fe4000f8efc3f */
[----:B------:R-:W-:Y:S02]  /*1610*/  ULEA UR4, UR39, UR41, 0x9 ;  /* 0x0000002927047291 */ /* 0x000fe4000f8e483f */
[----:B------:R-:W-:-:S09]  /*1620*/  ULEA UR6, UR39, UR9, 0xa ;  /* 0x0000000927067291 */ /* 0x000fd2000f8e503f */
[----:B------:R-:W-:Y:S01]  /*1630*/  IGMMA.64x256x32.S8.S8 R24, gdesc[UR4], RZ, !UPT, gsb0 ;  /* 0x06600000041879f1 */ /* 0x000fe2000c0410ff */
[----:B------:R-:W-:Y:S02]  /*1640*/  UIADD3 UR4, UR4, 0x2, URZ ;  /* 0x0000000204047890 */ /* 0x000fe4000fffe03f */
[----:B------:R-:W-:Y:S01]  /*1650*/  UIADD3 UR6, UR6, 0x2, URZ ;  /* 0x0000000206067890 */ /* 0x000fe2000fffe03f */
[----:B------:R-:W-:Y:S01]  /*1660*/  UMOV UR5, 0x80000020 ;  /* 0x8000002000057882 */ /* 0x000fe20000000000 */
[----:B------:R-:W-:Y:S01]  /*1670*/  UMOV UR7, 0x80000020 ;  /* 0x8000002000077882 */ /* 0x000fe20000000000 */
[----:B------:R-:W-:Y:S02]  /*1680*/  WARPGROUP.DEPBAR.LE gsb0, 0x0 ;  /* 0x00008000000079c5 */ /* 0x000fe40000010000 */
[----:B------:R-:W-:-:S06]  /*1690*/  WARPGROUP.ARRIVE ;  /* 0x00000000000079c5 */ /* 0x000fcc0000000000 */
[----:B------:R-:W-:Y:S03]  /*16a0*/  IGMMA.64x256x32.S8.S8 R24, gdesc[UR4], R24, gsb0 ;  /* 0x06600000041879f1 */ /* 0x000fe60008041018 */
[----:B------:R-:W-:Y:S02]  /*16b0*/  WARPGROUP.DEPBAR.LE gsb0, 0x0 ;  /* 0x00008000000079c5 */ /* 0x000fe40000010000 */
[----:B------:R-:W-:Y:S05]  /*16c0*/  @!P1 BRA `(.L_x_22) ;  /* 0x0000000000e49947 */ /* 0x000fea0003800000 */
[----:B------:R-:W-:Y:S02]  /*16d0*/  UIADD3 UR4, UR39, 0x1, URZ ;  /* 0x0000000127047890 */ /* 0x000fe4000fffe03f */
[----:B------:R-:W-:Y:S02]  /*16e0*/  IMAD.U32 R3, RZ, RZ, UR39 ;  /* 0x00000027ff037e24 */ /* 0x000fe4000f8e00ff */
[----:B------:R-:W-:-:S04]  /*16f0*/  UISETP.NE.AND UP0, UPT, UR4, 0x4, UPT ;  /* 0x000000040400788c */ /* 0x000fc8000bf05270 */
[----:B------:R-:W-:Y:S02]  /*1700*/  USEL UR5, URZ, 0x1, UP0 ;  /* 0x000000013f057887 */ /* 0x000fe40008000000 */
[----:B------:R-:W-:Y:S02]  /*1710*/  USEL UR8, UR4, URZ, UP0 ;  /* 0x0000003f04087287 */ /* 0x000fe40008000000 */
[----:B------:R-:W-:-:S06]  /*1720*/  ULOP3.LUT UR5, UR38, UR5, URZ, 0x3c, !UPT ;  /* 0x0000000526057292 */ /* 0x000fcc000f8e3c3f */
[----:B------:R-:W-:-:S07]  /*1730*/  IMAD.U32 R7, RZ, RZ, UR5 ;  /* 0x00000005ff077e24 */ /* 0x000fce000f8e00ff */
.L_x_29:
[----:B------:R-:W-:Y:S05]  /*1740*/  @!P0 BRA `(.L_x_23) ;  /* 0x0000000000048947 */ /* 0x000fea0003800000 */
[----:B------:R-:W-:Y:S01]  /*1750*/  BPT.TRAP 0x1 ;  /* 0x000000040000795c */ /* 0x000fe20000300000 */
.L_x_23:
[----:B------:R-:W3:Y:S01]  /*1760*/  S2UR UR5, SR_CgaCtaId ;  /* 0x00000000000579c3 */ /* 0x000ee20000008800 */
[----:B------:R-:W-:Y:S01]  /*1770*/  UMOV UR4, 0x400 ;  /* 0x0000040000047882 */ /* 0x000fe20000000000 */
[----:B01----:R-:W-:Y:S01]  /*1780*/  IMAD.U32 R5, RZ, RZ, UR8 ;  /* 0x00000008ff057e24 */ /* 0x003fe2000f8e00ff */
[----:B------:R-:W-:Y:S01]  /*1790*/  SHF.L.U32 R4, R7, 0x1f, RZ ;  /* 0x0000001f07047819 */ /* 0x000fe200000006ff */
[----:B---3--:R-:W-:-:S06]  /*17a0*/  ULEA UR4, UR5, UR4, 0x18 ;  /* 0x0000000405047291 */ /* 0x008fcc000f8ec03f */
[----:B------:R-:W-:-:S04]  /*17b0*/  IMAD.U32 R6, RZ, RZ, UR4 ;  /* 0x00000004ff067e24 */ /* 0x000fc8000f8e00ff */
[----:B------:R-:W-:-:S04]  /*17c0*/  IMAD R5, R5, 0x8, R6 ;  /* 0x0000000805057824 */ /* 0x000fc800078e0206 */
[----:B------:R0:W1:Y:S01]  /*17d0*/  SYNCS.PHASECHK.TRANS64.TRYWAIT P1, [R5+URZ], R4 ;  /* 0x00000004050075a7 */ /* 0x000062000802017f */
[----:B------:R-:W-:Y:S05]  /*17e0*/  @!P0 BRA `(.L_x_24) ;  /* 0x0000000000048947 */ /* 0x000fea0003800000 */
[----:B------:R-:W-:Y:S01]  /*17f0*/  BPT.TRAP 0x1 ;  /* 0x000000040000795c */ /* 0x000fe20000300000 */
.L_x_24:
[----:B-1----:R-:W-:Y:S05]  /*1800*/  @P1 BRA `(.L_x_25) ;  /* 0x0000000000081947 */ /* 0x002fea0003800000 */
[----:B------:R-:W1:Y:S02]  /*1810*/  SYNCS.PHASECHK.TRANS64.TRYWAIT P1, [R5+URZ], R4 ;  /* 0x00000004050075a7 */ /* 0x000e64000802017f */
[----:B-1----:R-:W-:Y:S05]  /*1820*/  @!P1 BRA `(.L_x_26) ;  /* 0x00000084005c9947 */ /* 0x002fea0003800000 */
.L_x_25:
[----:B------:R-:W-:Y:S01]  /*1830*/  ULEA UR4, UR8, UR41, 0x9 ;  /* 0x0000002908047291 */ /* 0x000fe2000f8e483f */
[----:B------:R-:W-:Y:S01]  /*1840*/  WARPGROUP.ARRIVE ;  /* 0x00000000000079c5 */ /* 0x000fe20000000000 */
[----:B------:R-:W-:Y:S01]  /*1850*/  ULEA UR6, UR8, UR9, 0xa ;  /* 0x0000000908067291 */ /* 0x000fe2000f8e503f */
[----:B------:R-:W-:Y:S01]  /*1860*/  UMOV UR5, 0x80000020 ;  /* 0x8000002000057882 */ /* 0x000fe20000000000 */
[----:B------:R-:W-:-:S07]  /*1870*/  UMOV UR7, 0x80000020 ;  /* 0x8000002000077882 */ /* 0x000fce0000000000 */
[----:B------:R-:W-:Y:S01]  /*1880*/  IGMMA.64x256x32.S8.S8 R24, gdesc[UR4], R24, gsb0 ;  /* 0x06600000041879f1 */ /* 0x000fe20008041018 */
        /* <DEDUP_REMOVED lines=9> */
[----:B------:R-:W-:Y:S01]  /*1920*/  BPT.TRAP 0x1 ;  /* 0x000000040000795c */ /* 0x000fe20000300000 */
.L_x_27:
[----:B------:R-:W-:-:S13]  /*1930*/  ISETP.NE.AND P1, PT, R23, RZ, PT ;  /* 0x000000ff1700720c */ /* 0x000fda0003f25270 */
[----:B01----:R-:W-:-:S04]  /*1940*/  @P1 IMAD R4, R3, 0x8, R6 ;  /* 0x0000000803041824 */ /* 0x003fc800078e0206 */
[----:B------:R-:W-:-:S05]  /*1950*/  @P1 VIADD R5, R4, 0x20 ;  /* 0x0000002004051836 */ /* 0x000fca0000000000 */
[----:B------:R-:W-:-:S04]  /*1960*/  @P1 PRMT R5, R152, 0x654, R5 ;  /* 0x0000065498051816 */ /* 0x000fc80000000005 */
[----:B------:R0:W-:Y:S01]  /*1970*/  @P1 SYNCS.ARRIVE.TRANS64.RED.A1T0 RZ, [R5+URZ], RZ ;  /* 0x000000ff05ff19a7 */ /* 0x0001e2000810043f */
[----:B------:R-:W-:-:S13]  /*1980*/  ISETP.GT.U32.AND P1, PT, R19, 0x1, PT ;  /* 0x000000011300780c */ /* 0x000fda0003f24070 */
[----:B0-----:R-:W-:Y:S05]  /*1990*/  @P1 BRA `(.L_x_28) ;  /* 0x0000000000041947 */ /* 0x001fea0003800000 */
[----:B------:R-:W-:Y:S01]  /*19a0*/  BPT.TRAP 0x1 ;  /* 0x000000040000795c */ /* 0x000fe20000300000 */
.L_x_28:
[----:B------:R-:W-:Y:S01]  /*19b0*/  UIADD3 UR8, UR8, 0x1, URZ ;  /* 0x0000000108087890 */ /* 0x000fe2000fffe03f */
[C---:B------:R-:W-:Y:S01]  /*19c0*/  ISETP.GT.AND P2, PT, R0.reuse, 0x1, PT ;  /* 0x000000010000780c */ /* 0x040fe20003f44270 */
[----:B------:R-:W-:Y:S02]  /*19d0*/  VIADD R3, R3, 0x1 ;  /* 0x0000000103037836 */ /* 0x000fe40000000000 */
[----:B------:R-:W-:Y:S01]  /*19e0*/  UISETP.NE.AND UP0, UPT, UR8, 0x4, UPT ;  /* 0x000000040800788c */ /* 0x000fe2000bf05270 */
[----:B------:R-:W-:Y:S02]  /*19f0*/  VIADD R0, R0, 0xffffffff ;  /* 0xffffffff00007836 */ /* 0x000fe40000000000 */
[C---:B------:R-:W-:Y:S01]  /*1a00*/  ISETP.NE.AND P1, PT, R3.reuse, 0x4, PT ;  /* 0x000000040300780c */ /* 0x040fe20003f25270 */
[----:B------:R-:W-:Y:S02]  /*1a10*/  USEL UR4, URZ, 0x1, UP0 ;  /* 0x000000013f047887 */ /* 0x000fe40008000000 */
[----:B------:R-:W-:Y:S01]  /*1a20*/  USEL UR8, UR8, URZ, UP0 ;  /* 0x0000003f08087287 */ /* 0x000fe20008000000 */
[----:B------:R-:W-:-:S03]  /*1a30*/  SEL R3, R3, RZ, P1 ;  /* 0x000000ff03037207 */ /* 0x000fc60000800000 */
[----:B------:R-:W-:Y:S01]  /*1a40*/  LOP3.LUT R7, R7, UR4, RZ, 0x3c, !PT ;  /* 0x0000000407077c12 */ /* 0x000fe2000f8e3cff */
[----:B------:R-:W-:Y:S07]  /*1a50*/  @P2 BRA `(.L_x_29) ;  /* 0xfffffffc00382947 */ /* 0x000fee000383ffff */
.L_x_22:
[----:B------:R-:W3:Y:S02]  /*1a60*/  LDC R0, c[0x0][0x28c] ;  /* 0x0000a300ff007b82 */ /* 0x000ee40000000800 */
[----:B---3--:R-:W-:-:S13]  /*1a70*/  ISETP.GE.AND P1, PT, R0, 0x1, PT ;  /* 0x000000010000780c */ /* 0x008fda0003f26270 */
[----:B------:R-:W-:Y:S05]  /*1a80*/  @!P1 BRA `(.L_x_30) ;  /* 0x0000000000409947 */ /* 0x000fea0003800000 */
[----:B------:R-:W-:Y:S05]  /*1a90*/  @!P0 BRA `(.L_x_31) ;  /* 0x0000000000048947 */ /* 0x000fea0003800000 */
[----:B------:R-:W-:Y:S01]  /*1aa0*/  BPT.TRAP 0x1 ;  /* 0x000000040000795c */ /* 0x000fe20000300000 */
.L_x_31:
[----:B------:R-:W-:Y:S01]  /*1ab0*/  ISETP.NE.AND P0, PT, R23, RZ, PT ;  /* 0x000000ff1700720c */ /* 0x000fe20003f05270 */
[----:B------:R-:W-:-:S12]  /*1ac0*/  UISETP.LT.AND UP1, UPT, UR40, 0x1, UPT ;  /* 0x000000012800788c */ /* 0x000fd8000bf21270 */
[----:B------:R-:W-:-:S05]  /*1ad0*/  VOTEU.ANY UP0, P0 ;  /* 0x00000000003f7886 */ /* 0x000fca0000000100 */
[----:B------:R-:W-:-:S04]  /*1ae0*/  @UP0 USEL UR4, UR40, 0x1, UP1 ;  /* 0x0000000128040887 */ /* 0x000fc80008800000 */
[----:B------:R-:W-:-:S06]  /*1af0*/  @UP0 UIADD3 UR4, UR39, UR40, -UR4 ;  /* 0x0000002827040290 */ /* 0x000fcc000fffe804 */
[----:B------:R-:W-:-:S04]  /*1b00*/  IMAD.U32 R0, RZ, RZ, UR4 ;  /* 0x00000004ff007e24 */ /* 0x000fc8000f8e00ff */
[----:B------:R-:W-:-:S05]  /*1b10*/  @P0 IMAD.SHL.U32 R0, R0, 0x8, RZ ;  /* 0x0000000800000824 */ /* 0x000fca00078e00ff */
[----:B------:R-:W-:-:S04]  /*1b20*/  @P0 LOP3.LUT R0, R0, 0x18, RZ, 0xc0, !PT ;  /* 0x0000001800000812 */ /* 0x000fc800078ec0ff */
[----:B------:R-:W-:-:S04]  /*1b30*/  @P0 IADD3 R3, R6, 0x20, R0 ;  /* 0x0000002006030810 */ /* 0x000fc80007ffe000 */
[----:B------:R-:W-:-:S04]  /*1b40*/  @P0 PRMT R3, R152, 0x654, R3 ;  /* 0x0000065498030816 */ /* 0x000fc80000000003 */
[----:B------:R3:W-:Y:S01]  /*1b50*/  @P0 SYNCS.ARRIVE.TRANS64.RED.A1T0 RZ, [R3+URZ], RZ ;  /* 0x000000ff03ff09a7 */ /* 0x0007e2000810043f */
[----:B------:R-:W-:-:S13]  /*1b60*/  ISETP.GT.U32.AND P0, PT, R19, 0x1, PT ;  /* 0x000000011300780c */ /* 0x000fda0003f04070 */
[----:B---3--:R-:W-:Y:S05]  /*1b70*/  @P0 BRA `(.L_x_30) ;  /* 0x0000000000040947 */ /* 0x008fea0003800000 */
[----:B------:R-:W-:Y:S01]  /*1b80*/  BPT.TRAP 0x1 ;  /* 0x000000040000795c */ /* 0x000fe20000300000 */
.L_x_30:
[----:B------:R-:W3:Y:S01]  /*1b90*/  LDC R9, c[0x0][0x288] ;  /* 0x0000a200ff097b82 */ /* 0x000ee20000000800 */
[--C-:B------:R-:W-:Y:S01]  /*1ba0*/  SHF.R.U32.HI R0, RZ, 0x2, R18.reuse ;  /* 0x00000002ff007819 */ /* 0x100fe20000011612 */
[----:B------:R-:W-:Y:S01]  /*1bb0*/  UIADD3 UR39, UR40, UR39, URZ ;  /* 0x0000002728277290 */ /* 0x000fe2000fffe03f */
[----:B01----:R-:W-:Y:S01]  /*1bc0*/  SHF.R.U32.HI R5, RZ, 0x7, R18 ;  /* 0x00000007ff057819 */ /* 0x003fe20000011612 */
[----:B------:R-:W-:Y:S01]  /*1bd0*/  ULDC UR8, c[0x0][0x284] ;  /* 0x0000a10000087ab9 */ /* 0x000fe20000000800 */
[----:B------:R-:W-:Y:S01]  /*1be0*/  LOP3.LUT R4, R18, 0x60, RZ, 0xc0, !PT ;  /* 0x0000006012047812 */ /* 0x000fe200078ec0ff */
[----:B------:R-:W-:Y:S01]  /*1bf0*/  USHF.R.U32.HI UR4, URZ, 0x2, UR39 ;  /* 0x000000023f047899 */ /* 0x000fe20008011627 */
[----:B------:R-:W-:Y:S01]  /*1c00*/  LOP3.LUT R3, R0, 0x7, RZ, 0xc0, !PT ;  /* 0x0000000700037812 */ /* 0x000fe200078ec0ff */
[----:B------:R-:W-:Y:S01]  /*1c10*/  UISETP.GT.U32.AND UP1, UPT, UR39, 0x3, UPT ;  /* 0x000000032700788c */ /* 0x000fe2000bf24070 */
[----:B------:R-:W-:Y:S01]  /*1c20*/  LOP3.LUT R0, R5, 0x1, RZ, 0xc0, !PT ;  /* 0x0000000105007812 */ /* 0x000fe200078ec0ff */
[----:B------:R-:W-:Y:S01]  /*1c30*/  ULOP3.LUT UR4, UR4, 0x1, URZ, 0xc0, !UPT ;  /* 0x0000000104047892 */ /* 0x000fe2000f8ec03f */
[----:B------:R-:W-:Y:S01]  /*1c40*/  SHF.R.U32.HI R6, RZ, 0x1, R4 ;  /* 0x00000001ff067819 */ /* 0x000fe20000011604 */
[----:B------:R-:W-:Y:S01]  /*1c50*/  IMAD.SHL.U32 R4, R18, 0x2, RZ ;  /* 0x0000000212047824 */ /* 0x000fe200078e00ff */
[----:B------:R-:W-:Y:S01]  /*1c60*/  SHF.R.S32.HI R14, RZ, 0x1f, R22 ;  /* 0x0000001fff0e7819 */ /* 0x000fe20000011416 */
[----:B------:R-:W-:Y:S01]  /*1c70*/  IMAD.SHL.U32 R8, R0, 0x40, RZ ;  /* 0x0000004000087824 */ /* 0x000fe200078e00ff */
[--C-:B------:R-:W-:Y:S01]  /*1c80*/  IADD3 R5, RZ, -R6, -R3.reuse ;  /* 0x80000006ff057210 */ /* 0x100fe20007ffe803 */
[----:B------:R-:W-:Y:S01]  /*1c90*/  UISETP.NE.U32.AND UP0, UPT, UR4, 0x1, UPT ;  /* 0x000000010400788c */ /* 0x000fe2000bf05070 */
[----:B------:R-:W-:Y:S01]  /*1ca0*/  LOP3.LUT R4, R4, 0x6, RZ, 0xc0, !PT ;  /* 0x0000000604047812 */ /* 0x000fe200078ec0ff */
[----:B------:R-:W-:Y:S01]  /*1cb0*/  ULDC.64 UR6, c[0x0][0x5d0] ;  /* 0x0001740000067ab9 */ /* 0x000fe20000000a00 */
[----:B------:R-:W-:Y:S01]  /*1cc0*/  LOP3.LUT R3, R8, 0x40, R3, 0xe2, !PT ;  /* 0x0000004008037812 */ /* 0x000fe200078ee203 */
[----:B------:R-:W-:Y:S01]  /*1cd0*/  IMAD R7, R0, -0x40, R5 ;  /* 0xffffffc000077824 */ /* 0x000fe200078e0205 */
[----:B------:R-:W-:Y:S01]  /*1ce0*/  LOP3.LUT R0, R18, 0x3, RZ, 0xc0, !PT ;  /* 0x0000000312007812 */ /* 0x000fe200078ec0ff */
[----:B------:R-:W-:Y:S01]  /*1cf0*/  UISETP.LT.U32.AND UP1, UPT, UR40, 0x4, UP1 ;  /* 0x000000042800788c */ /* 0x000fe20008f21070 */
[----:B------:R-:W-:Y:S01]  /*1d00*/  PRMT R8, R4, 0x6540, R153 ;  /* 0x0000654004087816 */ /* 0x000fe20000000099 */
[----:B------:R-:W-:Y:S01]  /*1d10*/  IMAD.SHL.U32 R153, R153, 0x100, RZ ;  /* 0x0000010099997824 */ /* 0x000fe200078e00ff */
[----:B------:R-:W-:Y:S01]  /*1d20*/  UISETP.GT.U32.AND UP0, UPT, UR40, 0x3, !UP0 ;  /* 0x000000032800788c */ /* 0x000fe2000c704070 */
[----:B---3--:R-:W-:Y:S01]  /*1d30*/  IMAD R12, R0, -0x2, R9 ;  /* 0xfffffffe000c7824 */ /* 0x008fe200078e0209 */
[----:B------:R-:W-:Y:S01]  /*1d40*/  USEL UR5, URZ, 0x1, !UP1 ;  /* 0x000000013f057887 */ /* 0x000fe2000c800000 */
[----:B------:R-:W-:Y:S01]  /*1d50*/  IMAD.SHL.U32 R0, R154, 0x80, RZ ;  /* 0x000000809a007824 */ /* 0x000fe200078e00ff */
[----:B------:R-:W-:Y:S01]  /*1d60*/  ISETP.GE.AND P0, PT, R153, R9, PT ;  /* 0x000000099900720c */ /* 0x000fe20003f06270 */
[----:B------:R-:W-:Y:S01]  /*1d70*/  IMAD R5, R14, UR6, RZ ;  /* 0x000000060e057c24 */ /* 0x000fe2000f8e02ff */
[----:B------:R-:W-:Y:S01]  /*1d80*/  SHF.R.S32.HI R9, RZ, 0x1f, R8 ;  /* 0x0000001fff097819 */ /* 0x000fe20000011408 */
[----:B------:R-:W-:Y:S01]  /*1d90*/  USEL UR4, URZ, 0x1, !UP0 ;  /* 0x000000013f047887 */ /* 0x000fe2000c000000 */
[----:B------:R-:W-:Y:S01]  /*1da0*/  ISETP.GE.OR P0, PT, R0, UR8, P0 ;  /* 0x0000000800007c0c */ /* 0x000fe20008706670 */
[----:B------:R-:W-:Y:S01]  /*1db0*/  IMAD.WIDE R10, R154, 0x80, RZ ;  /* 0x000000809a0a7825 */ /* 0x000fe200078e02ff */
[----:B------:R-:W-:Y:S01]  /*1dc0*/  ULOP3.LUT UR39, UR39, 0x3, URZ, 0xc0, !UPT ;  /* 0x0000000327277892 */ /* 0x000fe2000f8ec03f */
[----:B------:R-:W-:Y:S01]  /*1dd0*/  IADD3 R162, -R0, UR8, R7 ;  /* 0x0000000800a27c10 */ /* 0x000fe2000fffe107 */
[----:B------:R-:W-:Y:S01]  /*1de0*/  ULOP3.LUT UR38, UR4, UR38, UR5, 0x96, !UPT ;  /* 0x0000002604267292 */ /* 0x000fe2000f8e9605 */
[----:B------:R-:W-:Y:S01]  /*1df0*/  IMAD R13, R22, UR7, R5 ;  /* 0x00000007160d7c24 */ /* 0x000fe2000f8e0205 */
[----:B------:R-:W-:Y:S01]  /*1e00*/  LOP3.LUT R163, R10, R3, R6, 0xfe, !PT ;  /* 0x000000030aa37212 */ /* 0x000fe200078efe06 */
[----:B------:R-:W-:-:S04]  /*1e10*/  IMAD.WIDE.U32 R4, R22, UR6, R8 ;  /* 0x0000000616047c25 */ /* 0x000fc8000f8e0008 */
[----:B------:R-:W-:Y:S02]  /*1e20*/  IMAD.IADD R5, R5, 0x1, R13 ;  /* 0x0000000105057824 */ /* 0x000fe400078e020d */
[----:B------:R-:W-:Y:S02]  /*1e30*/  IMAD.IADD R0, R12, 0x1, -R153 ;  /* 0x000000010c007824 */ /* 0x000fe400078e0a99 */
[----:B------:R-:W-:Y:S01]  /*1e40*/  IMAD.MOV.U32 R154, RZ, RZ, -0x1 ;  /* 0xffffffffff9a7424 */ /* 0x000fe200078e00ff */
[----:B------:R-:W-:Y:S06]  /*1e50*/  @P0 BRA `(.L_x_32) ;  /* 0x0000006000a00947 */ /* 0x000fec0003800000 */
[----:B------:R-:W0:Y:S01]  /*1e60*/  LDC.64 R12, c[0x0][0x5c8] ;  /* 0x00017200ff0c7b82 */ /* 0x000e220000000a00 */
[----:B------:R-:W-:Y:S01]  /*1e70*/  ULDC.64 UR4, c[0x0][0x5c0] ;  /* 0x0001700000047ab9 */ /* 0x000fe20000000a00 */
[----:B------:R-:W-:Y:S01]  /*1e80*/  BSSY B0, `(.L_x_32) ;  /* 0x0000625000007945 */ /* 0x000fe20003800000 */
[-C--:B0-----:R-:W-:Y:S02]  /*1e90*/  IMAD R6, R11, R12.reuse, RZ ;  /* 0x0000000c0b067224 */ /* 0x081fe400078e02ff */
[----:B------:R-:W-:-:S04]  /*1ea0*/  IMAD.WIDE.U32 R4, R163, R12, R4 ;  /* 0x0000000ca3047225 */ /* 0x000fc800078e0004 */
[----:B------:R-:W-:Y:S01]  /*1eb0*/  IMAD R3, R163, R13, R6 ;  /* 0x0000000da3037224 */ /* 0x000fe200078e0206 */
[----:B------:R-:W-:-:S03]  /*1ec0*/  IADD3 R4, P0, R4, UR4, RZ ;  /* 0x0000000404047c10 */ /* 0x000fc6000ff1e0ff */
[----:B------:R-:W-:Y:S01]  /*1ed0*/  IMAD.IADD R3, R5, 0x1, R3 ;  /* 0x0000000105037824 */ /* 0x000fe200078e0203 */
[----:B------:R-:W-:-:S04]  /*1ee0*/  LEA R6, P1, R12, R4, 0x3 ;  /* 0x000000040c067211 */ /* 0x000fc800078218ff */
[----:B------:R-:W-:Y:S02]  /*1ef0*/  IADD3.X R5, R3, UR5, RZ, P0, !PT ;  /* 0x0000000503057c10 */ /* 0x000fe400087fe4ff */
[----:B-----5:R-:W-:Y:S02]  /*1f00*/  ISETP.NE.AND P0, PT, R156, RZ, PT ;  /* 0x000000ff9c00720c */ /* 0x020fe40003f05270 */
[----:B------:R-:W-:-:S11]  /*1f10*/  LEA.HI.X R7, R12, R5, R13, 0x3, P1 ;  /* 0x000000050c077211 */ /* 0x000fd600008f1c0d */
[----:B------:R-:W-:Y:S05]  /*1f20*/  @!P0 BRA `(.L_x_33) ;  /* 0x0000004800608947 */ /* 0x000fea0003800000 */
[----:B------:R-:W0:Y:S01]  /*1f30*/  LDC.64 R158, c[0x0][0x5b0] ;  /* 0x00016c00ff9e7b82 */ /* 0x000e220000000a00 */
[----:B------:R-:W-:Y:S01]  /*1f40*/  ULDC.64 UR4, c[0x0][0x5b8] ;  /* 0x00016e0000047ab9 */ /* 0x000fe20000000a00 */
[----:B------:R-:W-:Y:S01]  /*1f50*/  ISETP.GE.AND P1, PT, R162, 0x1, PT ;  /* 0x00000001a200780c */ /* 0x000fe20003f26270 */
[----:B------:R-:W-:Y:S01]  /*1f60*/  IMAD R3, R14, UR4, RZ ;  /* 0x000000040e037c24 */ /* 0x000fe2000f8e02ff */
[----:B------:R-:W-:Y:S01]  /*1f70*/  BSSY B1, `(.L_x_34) ;  /* 0x000000e000017945 */ /* 0x000fe20003800000 */
[----:B------:R-:W-:Y:S01]  /*1f80*/  IMAD.WIDE.U32 R20, R22, UR4, R8 ;  /* 0x0000000416147c25 */ /* 0x000fe2000f8e0008 */
[----:B------:R-:W-:Y:S02]  /*1f90*/  ISETP.LT.OR P5, PT, R0, 0x1, !P1 ;  /* 0x000000010000780c */ /* 0x000fe40004fa1670 */
[----:B------:R-:W1:Y:S01]  /*1fa0*/  LDC.64 R160, c[0x0][0x5a8] ;  /* 0x00016a00ffa07b82 */ /* 0x000e620000000a00 */
[----:B------:R-:W-:Y:S02]  /*1fb0*/  IMAD R3, R22, UR5, R3 ;  /* 0x0000000516037c24 */ /* 0x000fe4000f8e0203 */
[----:B------:R-:W-:-:S02]  /*1fc0*/  IMAD.MOV.U32 R14, RZ, RZ, R20 ;  /* 0x000000ffff0e7224 */ /* 0x000fc400078e0014 */
[----:B------:R-:W-:Y:S02]  /*1fd0*/  IMAD.IADD R15, R21, 0x1, R3 ;  /* 0x00000001150f7824 */ /* 0x000fe400078e0203 */
[-C--:B0-----:R-:W-:Y:S02]  /*1fe0*/  IMAD R10, R11, R158.reuse, RZ ;  /* 0x0000009e0b0a7224 */ /* 0x081fe400078e02ff */
[----:B------:R-:W-:-:S04]  /*1ff0*/  IMAD.WIDE.U32 R8, R163, R158, R14 ;  /* 0x0000009ea3087225 */ /* 0x000fc800078e000e */
[----:B------:R-:W-:Y:S01]  /*2000*/  IMAD R13, R163, R159, R10 ;  /* 0x0000009fa30d7224 */ /* 0x000fe200078e020a */
[----:B-1----:R-:W-:-:S04]  /*2010*/  IADD3 R8, P0, R8, R160, RZ ;  /* 0x000000a008087210 */ /* 0x002fc80007f1e0ff */
[----:B------:R-:W-:Y:S01]  /*2020*/  IADD3.X R9, R161, R9, R13, P0, !PT ;  /* 0x00000009a1097210 */ /* 0x000fe200007fe40d */
[----:B------:R-:W-:Y:S08]  /*2030*/  @P5 BRA `(.L_x_35) ;  /* 0x0000000000045947 */ /* 0x000ff00003800000 */
[----:B--2---:R0:W5:Y:S02]  /*2040*/  LDG.E.U8 R157, desc[UR36][R8.64] ;  /* 0x00000024089d7981 */ /* 0x004164000c1e1100 */
.L_x_35:
[----:B------:R-:W-:Y:S05]  /*2050*/  BSYNC B1 ;  /* 0x0000000000017941 */ /* 0x000fea0003800000 */
.L_x_34:
[----:B-----5:R-:W-:Y:S01]  /*2060*/  LOP3.LUT R3, R157, 0xffff, RZ, 0xc0, !PT ;  /* 0x0000ffff9d037812 */ /* 0x020fe200078ec0ff */
[----:B------:R-:W-:Y:S01]  /*2070*/  IMAD.SHL.U32 R10, R158, 0x8, RZ ;  /* 0x000000089e0a7824 */ /* 0x000fe200078e00ff */
[----:B------:R-:W-:Y:S01]  /*2080*/  ISETP.LT.OR P2, PT, R0, 0x2, !P1 ;  /* 0x000000020000780c */ /* 0x000fe20004f41670 */
[----:B------:R-:W-:Y:S01]  /*2090*/  BSSY B1, `(.L_x_36) ;  /* 0x000000e000017945 */ /* 0x000fe20003800000 */
[----:B------:R-:W-:Y:S02]  /*20a0*/  PRMT R3, R3, 0x8880, RZ ;  /* 0x0000888003037816 */ /* 0x000fe400000000ff */
[----:B------:R-:W-:Y:S02]  /*20b0*/  SHF.L.U64.HI R11, R158, 0x3, R159 ;  /* 0x000000039e0b7819 */ /* 0x000fe4000001029f */
[----:B------:R-:W-:Y:S01]  /*20c0*/  ISETP.GE.AND P0, PT, R162, 0x9, PT ;  /* 0x00000009a200780c */ /* 0x000fe20003f06270 */
[----:B------:R-:W-:Y:S02]  /*20d0*/  IMAD R12, R3, R156, RZ ;  /* 0x0000009c030c7224 */ /* 0x000fe400078e02ff */
[----:B------:R-:W-:-:S04]  /*20e0*/  IMAD.WIDE.U32 R10, R163, R158, R10 ;  /* 0x0000009ea30a7225 */ /* 0x000fc800078e000a */
[----:B------:R-:W-:Y:S01]  /*20f0*/  @!P5 IMAD R3, R24, R155, R12 ;  /* 0x0000009b1803d224 */ /* 0x000fe200078e020c */
[----:B------:R-:W-:Y:S01]  /*2100*/  IADD3 R10, P3, P4, R20, R160, R10 ;  /* 0x000000a0140a7210 */ /* 0x000fe20007c7e00a */
[----:B------:R-:W-:-:S03]  /*2110*/  IMAD.IADD R13, R13, 0x1, R11 ;  /* 0x000000010d0d7824 */ /* 0x000fc600078e020b */
[----:B------:R1:W-:Y:S01]  /*2120*/  @!P5 STG.E.U8 desc[UR36][R4.64], R3 ;  /* 0x000000030400d986 */ /* 0x0003e2000c101124 */
[----:B------:R-:W-:Y:S08]  /*2130*/  @P2 BRA `(.L_x_37) ;  /* 0x00000000000c2947 */ /* 0x000ff00003800000 */
[----:B--2---:R-:W1:Y:S02]  /*2140*/  LDG.E.U8 R157, desc[UR36][R8.64+0x1] ;  /* 0x00000124089d7981 */ /* 0x004e64000c1e1100 */
[----:B-1----:R-:W-:-:S05]  /*2150*/  PRMT R3, R157, 0x8880, RZ ;  /* 0x000088809d037816 */ /* 0x002fca00000000ff */
[----:B------:R-:W-:-:S07]  /*2160*/  IMAD R12, R3, R156, RZ ;  /* 0x0000009c030c7224 */ /* 0x000fce00078e02ff */
.L_x_37:
[----:B------:R-:W-:Y:S05]  /*2170*/  BSYNC B1 ;  /* 0x0000000000017941 */ /* 0x000fea0003800000 */
.L_x_36:
[C---:B------:R-:W-:Y:S01]  /*2180*/  ISETP.LT.OR P5, PT, R0.reuse, 0x1, !P0 ;  /* 0x000000010000780c */ /* 0x040fe200047a1670 */
[----:B------:R-:W-:Y:S01]  /*2190*/  @!P2 IMAD R25, R25, R155, R12 ;  /* 0x0000009b1919a224 */ /* 0x000fe200078e020c */
[----:B------:R-:W-:Y:S01]  /*21a0*/  BSSY B1, `(.L_x_38) ;  /* 0x000000a000017945 */ /* 0x000fe20003800000 */
[----:B------:R-:W-:Y:S02]  /*21b0*/  IADD3.X R11, R15, R161, R13, P3, P4 ;  /* 0x000000a10f0b7210 */ /* 0x000fe40001fe840d */
[C---:B------:R-:W-:Y:S01]  /*21c0*/  ISETP.LT.OR P3, PT, R0.reuse, 0x2, !P0 ;  /* 0x000000020000780c */ /* 0x040fe20004761670 */
[----:B------:R3:W-:Y:S01]  /*21d0*/  @!P2 STG.E.U8 desc[UR36][R4.64+0x1], R25 ;  /* 0x000001190400a986 */ /* 0x0007e2000c101124 */
[C---:B------:R-:W-:Y:S02]  /*21e0*/  ISETP.LT.OR P4, PT, R0.reuse, 0x9, !P1 ;  /* 0x000000090000780c */ /* 0x040fe40004f81670 */
[----:B------:R-:W-:-:S04]  /*21f0*/  ISETP.LT.OR P2, PT, R0, 0xa, !P1 ;  /* 0x0000000a0000780c */ /* 0x000fc80004f41670 */
[----:B------:R-:W-:Y:S09]  /*2200*/  @P5 BRA `(.L_x_39) ;  /* 0x00000000000c5947 */ /* 0x000ff20003800000 */
[----:B--2---:R-:W1:Y:S02]  /*2210*/  LDG.E.U8 R157, desc[UR36][R10.64] ;  /* 0x000000240a9d7981 */ /* 0x004e64000c1e1100 */
[----:B-1----:R-:W-:-:S05]  /*2220*/  PRMT R3, R157, 0x8880, RZ ;  /* 0x000088809d037816 */ /* 0x002fca00000000ff */
[----:B------:R-:W-:-:S07]  /*2230*/  IMAD R12, R3, R156, RZ ;  /* 0x0000009c030c7224 */ /* 0x000fce00078e02ff */
.L_x_39:
[----:B------:R-:W-:Y:S05]  /*2240*/  BSYNC B1 ;  /* 0x0000000000017941 */ /* 0x000fea0003800000 */
.L_x_38:
[----:B-1----:R-:W-:Y:S01]  /*2250*/  @!P5 IMAD R3, R26, R155, R12 ;  /* 0x0000009b1a03d224 */ /* 0x002fe200078e020c */
[----:B------:R-:W-:Y:S04]  /*2260*/  BSSY B1, `(.L_x_40) ;  /* 0x0000006000017945 */ /* 0x000fe80003800000 */
[----:B------:R1:W-:Y:S01]  /*2270*/  @!P5 STG.E.U8 desc[UR36][R6.64], R3 ;  /* 0x000000030600d986 */ /* 0x0003e2000c101124 */
[----:B------:R-:W-:Y:S05]  /*2280*/  @P3 BRA `(.L_x_41) ;  /* 0x00000000000c3947 */ /* 0x000fea0003800000 */
[----:B--2---:R-:W1:Y:S02]  /*2290*/  LDG.E.U8 R157, desc[UR36][R10.64+0x1] ;  /* 0x000001240a9d7981 */ /* 0x004e64000c1e1100 */
[----:B-1----:R-:W-:-:S05]  /*22a0*/  PRMT R3, R157, 0x8880, RZ ;  /* 0x000088809d037816 */ /* 0x002fca00000000ff */
[----:B------:R-:W-:-:S07]  /*22b0*/  IMAD R12, R3, R156, RZ ;  /* 0x0000009c030c7224 */ /* 0x000fce00078e02ff */
.L_x_41:
[----:B------:R-:W-:Y:S05]  /*22c0*/  BSYNC B1 ;  /* 0x0000000000017941 */ /* 0x000fea0003800000 */
.L_x_40:
[----:B------:R-:W-:Y:S01]  /*22d0*/  @!P3 IMAD R27, R27, R155, R12 ;  /* 0x0000009b1b1bb224 */ /* 0x000fe200078e020c */
[----:B------:R-:W-:Y:S04]  /*22e0*/  BSSY B1, `(.L_x_42) ;  /* 0x0000006000017945 */ /* 0x000fe80003800000 */
[----:B------:R4:W-:Y:S01]  /*22f0*/  @!P3 STG.E.U8 desc[UR36][R6.64+0x1], R27 ;  /* 0x0000011b0600b986 */ /* 0x0009e2000c101124 */
[----:B------:R-:W-:Y:S05]  /*2300*/  @P4 BRA `(.L_x_43) ;  /* 0x00000000000c4947 */ /* 0x000fea0003800000 */
[----:B--2---:R-:W1:Y:S02]  /*2310*/  LDG.E.U8 R157, desc[UR36][R8.64+0x8] ;  /* 0x00000824089d7981 */ /* 0x004e64000c1e1100 */
[----:B-1----:R-:W-:-:S05]  /*2320*/  PRMT R3, R157, 0x8880, RZ ;  /* 0x000088809d037816 */ /* 0x002fca00000000ff */
[----:B------:R-:W-:-:S07]  /*2330*/  IMAD R12, R3, R156, RZ ;  /* 0x0000009c030c7224 */ /* 0x000fce00078e02ff */
.L_x_43:
[----:B------:R-:W-:Y:S05]  /*2340*/  BSYNC B1 ;  /* 0x0000000000017941 */ /* 0x000fea0003800000 */
.L_x_42:
[----:B-1----:R-:W-:Y:S01]  /*2350*/  @!P4 IMAD R3, R28, R155, R12 ;  /* 0x0000009b1c03c224 */ /* 0x002fe200078e020c */
[----:B------:R-:W-:Y:S04]  /*2360*/  BSSY B1, `(.L_x_44) ;  /* 0x0000006000017945 */ /* 0x000fe80003800000 */
[----:B------:R1:W-:Y:S01]  /*2370*/  @!P4 STG.E.U8 desc[UR36][R4.64+0x8], R3 ;  /* 0x000008030400c986 */ /* 0x0003e2000c101124 */
[----:B------:R-:W-:Y:S05]  /*2380*/  @P2 BRA `(.L_x_45) ;  /* 0x00000000000c2947 */ /* 0x000fea0003800000 */
[----:B--2---:R-:W1:Y:S02]  /*2390*/  LDG.E.U8 R157, desc[UR36][R8.64+0x9] ;  /* 0x00000924089d7981 */ /* 0x004e64000c1e1100 */
[----:B-1----:R-:W-:-:S05]  /*23a0*/  PRMT R3, R157, 0x8880, RZ ;  /* 0x000088809d037816 */ /* 0x002fca00000000ff */
[----:B------:R-:W-:-:S07]  /*23b0*/  IMAD R12, R3, R156, RZ ;  /* 0x0000009c030c7224 */ /* 0x000fce00078e02ff */
.L_x_45:
[----:B------:R-:W-:Y:S05]  /*23c0*/  BSYNC B1 ;  /* 0x0000000000017941 */ /* 0x000fea0003800000 */
.L_x_44:
[C---:B------:R-:W-:Y:S01]  /*23d0*/  ISETP.LT.OR P4, PT, R0.reuse, 0x9, !P0 ;  /* 0x000000090000780c */ /* 0x040fe20004781670 */
[----:B------:R-:W-:Y:S01]  /*23e0*/  @!P2 IMAD R29, R29, R155, R12 ;  /* 0x0000009b1d1da224 */ /* 0x000fe200078e020c */
[----:B------:R-:W-:Y:S01]  /*23f0*/  BSSY B1, `(.L_x_46) ;  /* 0x0000009000017945 */ /* 0x000fe20003800000 */
[C---:B------:R-:W-:Y:S02]  /*2400*/  ISETP.LT.OR P3, PT, R0.reuse, 0xa, !P0 ;  /* 0x0000000a0000780c */ /* 0x040fe40004761670 */
[C---:B------:R-:W-:Y:S01]  /*2410*/  ISETP.LT.OR P5, PT, R0.reuse, 0x11, !P1 ;  /* 0x000000110000780c */ /* 0x040fe20004fa1670 */
[----:B------:R0:W-:Y:S01]  /*2420*/  @!P2 STG.E.U8 desc[UR36][R4.64+0x9], R29 ;  /* 0x0000091d0400a986 */ /* 0x0001e2000c101124 */
[----:B------:R-:W-:-:S06]  /*2430*/  ISETP.LT.OR P2, PT, R0, 0x12, !P1 ;  /* 0x000000120000780c */ /* 0x000fcc0004f41670 */
[----:B------:R-:W-:Y:S07]  /*2440*/  @P4 BRA `(.L_x_47) ;  /* 0x00000000000c4947 */ /* 0x000fee0003800000 */
[----:B--2---:R-:W1:Y:S02]  /*2450*/  LDG.E.U8 R157, desc[UR36][R10.64+0x8] ;  /* 0x000008240a9d7981 */ /* 0x004e64000c1e1100 */
[----:B-1----:R-:W-:-:S05]  /*2460*/  PRMT R3, R157, 0x8880, RZ ;  /* 0x000088809d037816 */ /* 0x002fca00000000ff */
[----:B------:R-:W-:-:S07]  /*2470*/  IMAD R12, R3, R156, RZ ;  /* 0x0000009c030c7224 */ /* 0x000fce00078e02ff */
.L_x_47:
[----:B------:R-:W-:Y:S05]  /*2480*/  BSYNC B1 ;  /* 0x0000000000017941 */ /* 0x000fea0003800000 */
.L_x_46:
[----:B-1----:R-:W-:Y:S01]  /*2490*/  @!P4 IMAD R3, R30, R155, R12 ;  /* 0x0000009b1e03c224 */ /* 0x002fe200078e020c */
[----:B------:R-:W-:Y:S04]  /*24a0*/  BSSY B1, `(.L_x_48) ;  /* 0x0000006000017945 */ /* 0x000fe80003800000 */
[----:B------:R1:W-:Y:S01]  /*24b0*/  @!P4 STG.E.U8 desc[UR36][R6.64+0x8], R3 ;  /* 0x000008030600c986 */ /* 0x0003e2000c101124 */
[----:B------:R-:W-:Y:S05]  /*24c0*/  @P3 BRA `(.L_x_49) ;  /* 0x00000000000c3947 */ /* 0x000fea0003800000 */
[----:B--2---:R-:W1:Y:S02]  /*24d0*/  LDG.E.U8 R157, desc[UR36][R10.64+0x9] ;  /* 0x000009240a9d7981 */ /* 0x004e64000c1e1100 */
[----:B-1----:R-:W-:-:S05]  /*24e0*/  PRMT R3, R157, 0x8880, RZ ;  /* 0x000088809d037816 */ /* 0x002fca00000000ff */
[----:B------:R-:W-:-:S07]  /*24f0*/  IMAD R12, R3, R156, RZ ;  /* 0x0000009c030c7224 */ /* 0x000fce00078e02ff */
.L_x_49:
[----:B------:R-:W-:Y:S05]  /*2500*/  BSYNC B1 ;  /* 0x0000000000017941 */ /* 0x000fea0003800000 */
.L_x_48:
[----:B------:R-:W-:Y:S01]  /*2510*/  @!P3 IMAD R31, R31, R155, R12 ;  /* 0x0000009b1f1fb224 */ /* 0x000fe200078e020c */
[----:B------:R-:W-:Y:S04]  /*2520*/  BSSY B1, `(.L_x_50) ;  /* 0x0000006000017945 */ /* 0x000fe80003800000 */
[----:B------:R0:W-:Y:S01]  /*2530*/  @!P3 STG.E.U8 desc[UR36][R6.64+0x9], R31 ;  /* 0x0000091f0600b986 */ /* 0x0001e2000c101124 */
[----:B------:R-:W-:Y:S05]  /*2540*/  @P5 BRA `(.L_x_51) ;  /* 0x00000000000c5947 */ /* 0x000fea0003800000 */
[----:B--2---:R-:W1:Y:S02]  /*2550*/  LDG.E.U8 R157, desc[UR36][R8.64+0x10] ;  /* 0x00001024089d7981 */ /* 0x004e64000c1e1100 */
[----:B-1----:R-:W-:-:S05]  /*2560*/  PRMT R3, R157, 0x8880, RZ ;  /* 0x000088809d037816 */ /* 0x002fca00000000ff */
[----:B------:R-:W-:-:S07]  /*2570*/  IMAD R12, R3, R156, RZ ;  /* 0x0000009c030c7224 */ /* 0x000fce00078e02ff */
.L_x_51:
[----:B------:R-:W-:Y:S05]  /*2580*/  BSYNC B1 ;  /* 0x0000000000017941 */ /* 0x000fea0003800000 */
.L_x_50:
[----:B-1----:R-:W-:Y:S01]  /*2590*/  @!P5 IMAD R3, R32, R155, R12 ;  /* 0x0000009b2003d224 */ /* 0x002fe200078e020c */
[----:B------:R-:W-:Y:S04]  /*25a0*/  BSSY B1, `(.L_x_52) ;  /* 0x0000006000017945 */ /* 0x000fe80003800000 */
[----:B------:R1:W-:Y:S01]  /*25b0*/  @!P5 STG.E.U8 desc[UR36][R4.64+0x10], R3 ;  /* 0x000010030400d986 */ /* 0x0003e2000c101124 */
[----:B------:R-:W-:Y:S05]  /*25c0*/  @P2 BRA `(.L_x_53) ;  /* 0x00000000000c2947 */ /* 0x000fea0003800000 */
[----:B--2---:R-:W1:Y:S02]  /*25d0*/  LDG.E.U8 R157, desc[UR36][R8.64+0x11] ;  /* 0x00001124089d7981 */ /* 0x004e64000c1e1100 */
[----:B-1----:R-:W-:-:S05]  /*25e0*/  PRMT R3, R157, 0x8880, RZ ;  /* 0x000088809d037816 */ /* 0x002fca00000000ff */
[----:B------:R-:W-:-:S07]  /*25f0*/  IMAD R12, R3, R156, RZ ;  /* 0x0000009c030c7224 */ /* 0x000fce00078e02ff */
.L_x_53:
[----:B------:R-:W-:Y:S05]  /*2600*/  BSYNC B1 ;  /* 0x0000000000017941 */ /* 0x000fea0003800000 */
.L_x_52:
        /* <DEDUP_REMOVED lines=11> */
.L_x_55:
[----:B------:R-:W-:Y:S05]  /*26c0*/  BSYNC B1 ;  /* 0x0000000000017941 */ /* 0x000fea0003800000 */
.L_x_54:
[----:B-1----:R-:W-:Y:S01]  /*26d0*/  @!P4 IMAD R3, R34, R155, R12 ;  /* 0x0000009b2203c224 */ /* 0x002fe200078e020c */
[----:B------:R-:W-:Y:S04]  /*26e0*/  BSSY B1, `(.L_x_56) ;  /* 0x0000006000017945 */ /* 0x000fe80003800000 */
[----:B------:R1:W-:Y:S01]  /*26f0*/  @!P4 STG.E.U8 desc[UR36][R6.64+0x10], R3 ;  /* 0x000010030600c986 */ /* 0x0003e2000c101124 */
[----:B------:R-:W-:Y:S05]  /*2700*/  @P3 BRA `(.L_x_57) ;  /* 0x00000000000c3947 */ /* 0x000fea0003800000 */
[----:B--2---:R-:W1:Y:S02]  /*2710*/  LDG.E.U8 R157, desc[UR36][R10.64+0x11] ;  /* 0x000011240a9d7981 */ /* 0x004e64000c1e1100 */
[----:B-1----:R-:W-:-:S05]  /*2720*/  PRMT R3, R157, 0x8880, RZ ;  /* 0x000088809d037816 */ /* 0x002fca00000000ff */
[----:B------:R-:W-:-:S07]  /*2730*/  IMAD R12, R3, R156, RZ ;  /* 0x0000009c030c7224 */ /* 0x000fce00078e02ff */
.L_x_57:
[----:B------:R-:W-:Y:S05]  /*2740*/  BSYNC B1 ;  /* 0x0000000000017941 */ /* 0x000fea0003800000 */
.L_x_56:
[----:B------:R-:W-:Y:S01]  /*2750*/  @!P3 IMAD R35, R35, R155, R12 ;  /* 0x0000009b2323b224 */ /* 0x000fe200078e020c */
[----:B------:R-:W-:Y:S04]  /*2760*/  BSSY B1, `(.L_x_58) ;  /* 0x0000006000017945 */ /* 0x000fe80003800000 */
[----:B------:R0:W-:Y:S01]  /*2770*/  @!P3 STG.E.U8 desc[UR36][R6.64+0x11], R35 ;  /* 0x000011230600b986 */ /* 0x0001e2000c101124 */
[----:B------:R-:W-:Y:S05]  /*2780*/  @P5 BRA `(.L_x_59) ;  /* 0x00000000000c5947 */ /* 0x000fea0003800000 */
[----:B--2---:R-:W1:Y:S02]  /*2790*/  LDG.E.U8 R157, desc[UR36][R8.64+0x18] ;  /* 0x00001824089d7981 */ /* 0x004e64000c1e1100 */
[----:B-1----:R-:W-:-:S05]  /*27a0*/  PRMT R3, R157, 0x8880, RZ ;  /* 0x000088809d037816 */ /* 0x002fca00000000ff */
[----:B------:R-:W-:-:S07]  /*27b0*/  IMAD R12, R3, R156, RZ ;  /* 0x0000009c030c7224 */ /* 0x000fce00078e02ff */
.L_x_59:
[----:B------:R-:W-:Y:S05]  /*27c0*/  BSYNC B1 ;  /* 0x0000000000017941 */ /* 0x000fea0003800000 */
.L_x_58:
[----:B-1----:R-:W-:Y:S01]  /*27d0*/  @!P5 IMAD R3, R36, R155, R12 ;  /* 0x0000009b2403d224 */ /* 0x002fe200078e020c */
[----:B------:R-:W-:Y:S04]  /*27e0*/  BSSY B1, `(.L_x_60) ;  /* 0x0000006000017945 */ /* 0x000fe80003800000 */
[----:B------:R1:W-:Y:S01]  /*27f0*/  @!P5 STG.E.U8 desc[UR36][R4.64+0x18], R3 ;  /* 0x000018030400d986 */ /* 0x0003e2000c101124 */
[----:B------:R-:W-:Y:S05]  /*2800*/  @P2 BRA `(.L_x_61) ;  /* 0x00000000000c2947 */ /* 0x000fea0003800000 */
[----:B--2---:R-:W1:Y:S02]  /*2810*/  LDG.E.U8 R157, desc[UR36][R8.64+0x19] ;  /* 0x00001924089d7981 */ /* 0x004e64000c1e1100 */
[----:B-1----:R-:W-:-:S05]  /*2820*/  PRMT R3, R157, 0x8880, RZ ;  /* 0x000088809d037816 */ /* 0x002fca00000000ff */
[----:B------:R-:W-:-:S07]  /*2830*/  IMAD R12, R3, R156, RZ ;  /* 0x0000009c030c7224 */ /* 0x000fce00078e02ff */
.L_x_61:
[----:B------:R-:W-:Y:S05]  /*2840*/  BSYNC B1 ;  /* 0x0000000000017941 */ /* 0x000fea0003800000 */
.L_x_60:
        /* <DEDUP_REMOVED lines=11> */
.L_x_63:
[----:B------:R-:W-:Y:S05]  /*2900*/  BSYNC B1 ;  /* 0x0000000000017941 */ /* 0x000fea0003800000 */
.L_x_62:
[----:B-1----:R-:W-:Y:S01]  /*2910*/  @!P4 IMAD R3, R38, R155, R12 ;  /* 0x0000009b2603c224 */ /* 0x002fe200078e020c */
[----:B------:R-:W-:Y:S04]  /*2920*/  BSSY B1, `(.L_x_64) ;  /* 0x0000006000017945 */ /* 0x000fe80003800000 */
[----:B------:R1:W-:Y:S01]  /*2930*/  @!P4 STG.E.U8 desc[UR36][R6.64+0x18], R3 ;  /* 0x000018030600c986 */ /* 0x0003e2000c101124 */
[----:B------:R-:W-:Y:S05]  /*2940*/  @P3 BRA `(.L_x_65) ;  /* 0x00000000000c3947 */ /* 0x000fea0003800000 */
[----:B--2---:R-:W1:Y:S02]  /*2950*/  LDG.E.U8 R157, desc[UR36][R10.64+0x19] ;  /* 0x000019240a9d7981 */ /* 0x004e64000c1e1100 */
[----:B-1----:R-:W-:-:S05]  /*2960*/  PRMT R3, R157, 0x8880, RZ ;  /* 0x000088809d037816 */ /* 0x002fca00000000ff */
[----:B------:R-:W-:-:S07]  /*2970*/  IMAD R12, R3, R156, RZ ;  /* 0x0000009c030c7224 */ /* 0x000fce00078e02ff */
.L_x_65:
[----:B------:R-:W-:Y:S05]  /*2980*/  BSYNC B1 ;  /* 0x0000000000017941 */ /* 0x000fea0003800000 */
.L_x_64:
[----:B------:R-:W-:Y:S01]  /*2990*/  @!P3 IMAD R39, R39, R155, R12 ;  /* 0x0000009b2727b224 */ /* 0x000fe200078e020c */
[----:B------:R-:W-:Y:S04]  /*29a0*/  BSSY B1, `(.L_x_66) ;  /* 0x0000006000017945 */ /* 0x000fe80003800000 */
[----:B------:R0:W-:Y:S01]  /*29b0*/  @!P3 STG.E.U8 desc[UR36][R6.64+0x19], R39 ;  /* 0x000019270600b986 */ /* 0x0001e2000c101124 */
[----:B------:R-:W-:Y:S05]  /*29c0*/  @P5 BRA `(.L_x_67) ;  /* 0x00000000000c5947 */ /* 0x000fea0003800000 */
[----:B--2---:R-:W1:Y:S02]  /*29d0*/  LDG.E.U8 R157, desc[UR36][R8.64+0x20] ;  /* 0x00002024089d7981 */ /* 0x004e64000c1e1100 */
[----:B-1----:R-:W-:-:S05]  /*29e0*/  PRMT R3, R157, 0x8880, RZ ;  /* 0x000088809d037816 */ /* 0x002fca00000000ff */
[----:B------:R-:W-:-:S07]  /*29f0*/  IMAD R12, R3, R156, RZ ;  /* 0x0000009c030c7224 */ /* 0x000fce00078e02ff */
.L_x_67:
[----:B------:R-:W-:Y:S05]  /*2a00*/  BSYNC B1 ;  /* 0x0000000000017941 */ /* 0x000fea0003800000 */
.L_x_66:
[----:B-1----:R-:W-:Y:S01]  /*2a10*/  @!P5 IMAD R3, R40, R155, R12 ;  /* 0x0000009b2803d224 */ /* 0x002fe200078e020c */
[----:B------:R-:W-:Y:S04]  /*2a20*/  BSSY B1, `(.L_x_68) ;  /* 0x0000006000017945 */ /* 0x000fe80003800000 */
[----:B------:R1:W-:Y:S01]  /*2a30*/  @!P5 STG.E.U8 desc[UR36][R4.64+0x20], R3 ;  /* 0x000020030400d986 */ /* 0x0003e2000c101124 */
[----:B------:R-:W-:Y:S05]  /*2a40*/  @P2 BRA `(.L_x_69) ;  /* 0x00000000000c2947 */ /* 0x000fea0003800000 */
[----:B--2---:R-:W1:Y:S02]  /*2a50*/  LDG.E.U8 R157, desc[UR36][R8.64+0x21] ;  /* 0x00002124089d7981 */ /* 0x004e64000c1e1100 */
[----:B-1----:R-:W-:-:S05]  /*2a60*/  PRMT R3, R157, 0x8880, RZ ;  /* 0x000088809d037816 */ /* 0x002fca00000000ff */
[----:B------:R-:W-:-:S07]  /*2a70*/  IMAD R12, R3, R156, RZ ;  /* 0x0000009c030c7224 */ /* 0x000fce00078e02ff */
.L_x_69:
[----:B------:R-:W-:Y:S05]  /*2a80*/  BSYNC B1 ;  /* 0x0000000000017941 */ /* 0x000fea0003800000 */
.L_x_68:
        /* <DEDUP_REMOVED lines=11> */
.L_x_71:
[----:B------:R-:W-:Y:S05]  /*2b40*/  BSYNC B1 ;  /* 0x0000000000017941 */ /* 0x000fea0003800000 */
.L_x_70:
[----:B-1----:R-:W-:Y:S01]  /*2b50*/  @!P4 IMAD R3, R42, R155, R12 ;  /* 0x0000009b2a03c224 */ /* 0x002fe200078e020c */
[----:B------:R-:W-:Y:S04]  /*2b60*/  BSSY B1, `(.L_x_72) ;  /* 0x0000006000017945 */ /* 0x000fe80003800000 */
[----:B------:R1:W-:Y:S01]  /*2b70*/  @!P4 STG.E.U8 desc[UR36][R6.64+0x20], R3 ;  /* 0x000020030600c986 */ /* 0x0003e2000c101124 */
[----:B------:R-:W-:Y:S05]  /*2b80*/  @P3 BRA `(.L_x_73) ;  /* 0x00000000000c3947 */ /* 0x000fea0003800000 */
[----:B--2---:R-:W1:Y:S02]  /*2b90*/  LDG.E.U8 R157, desc[UR36][R10.64+0x21] ;  /* 0x000021240a9d7981 */ /* 0x004e64000c1e1100 */
[----:B-1----:R-:W-:-:S05]  /*2ba0*/  PRMT R3, R157, 0x8880, RZ ;  /* 0x000088809d037816 */ /* 0x002fca00000000ff */
[----:B------:R-:W-:-:S07]  /*2bb0*/  IMAD R12, R3, R156, RZ ;  /* 0x0000009c030c7224 */ /* 0x000fce00078e02ff */
.L_x_73:
[----:B------:R-:W-:Y:S05]  /*2bc0*/  BSYNC B1 ;  /* 0x0000000000017941 */ /* 0x000fea0003800000 */
.L_x_72:
[----:B------:R-:W-:Y:S01]  /*2bd0*/  @!P3 IMAD R43, R43, R155, R12 ;  /* 0x0000009b2b2bb224 */ /* 0x000fe200078e020c */
[----:B------:R-:W-:Y:S04]  /*2be0*/  BSSY B1, `(.L_x_74) ;  /* 0x0000006000017945 */ /* 0x000fe80003800000 */
[----:B------:R0:W-:Y:S01]  /*2bf0*/  @!P3 STG.E.U8 desc[UR36][R6.64+0x21], R43 ;  /* 0x0000212b0600b986 */ /* 0x0001e2000c101124 */
[----:B------:R-:W-:Y:S05]  /*2c00*/  @P5 BRA `(.L_x_75) ;  /* 0x00000000000c5947 */ /* 0x000fea0003800000 */
[----:B--2---:R-:W1:Y:S02]  /*2c10*/  LDG.E.U8 R157, desc[UR36][R8.64+0x28] ;  /* 0x00002824089d7981 */ /* 0x004e64000c1e1100 */
[----:B-1----:R-:W-:-:S05]  /*2c20*/  PRMT R3, R157, 0x8880, RZ ;  /* 0x000088809d037816 */ /* 0x002fca00000000ff */
[----:B------:R-:W-:-:S07]  /*2c30*/  IMAD R12, R3, R156, RZ ;  /* 0x0000009c030c7224 */ /* 0x000fce00078e02ff */
.L_x_75:
[----:B------:R-:W-:Y:S05]  /*2c40*/  BSYNC B1 ;  /* 0x0000000000017941 */ /* 0x000fea0003800000 */
.L_x_74:
[----:B-1----:R-:W-:Y:S01]  /*2c50*/  @!P5 IMAD R3, R44, R155, R12 ;  /* 0x0000009b2c03d224 */ /* 0x002fe200078e020c */
[----:B------:R-:W-:Y:S04]  /*2c60*/  BSSY B1, `(.L_x_76) ;  /* 0x0000006000017945 */ /* 0x000fe80003800000 */
[----:B------:R1:W-:Y:S01]  /*2c70*/  @!P5 STG.E.U8 desc[UR36][R4.64+0x28], R3 ;  /* 0x000028030400d986 */ /* 0x0003e2000c101124 */
[----:B------:R-:W-:Y:S05]  /*2c80*/  @P2 BRA `(.L_x_77) ;  /* 0x00000000000c2947 */ /* 0x000fea0003800000 */
[----:B--2---:R-:W1:Y:S02]  /*2c90*/  LDG.E.U8 R157, desc[UR36][R8.64+0x29] ;  /* 0x00002924089d7981 */ /* 0x004e64000c1e1100 */
[----:B-1----:R-:W-:-:S05]  /*2ca0*/  PRMT R3, R157, 0x8880, RZ ;  /* 0x000088809d037816 */ /* 0x002fca00000000ff */
[----:B------:R-:W-:-:S07]  /*2cb0*/  IMAD R12, R3, R156, RZ ;  /* 0x0000009c030c7224 */ /* 0x000fce00078e02ff */
.L_x_77:
[----:B------:R-:W-:Y:S05]  /*2cc0*/  BSYNC B1 ;  /* 0x0000000000017941 */ /* 0x000fea0003800000 */
.L_x_76:
        /* <DEDUP_REMOVED lines=11> */
.L_x_79:
[----:B------:R-:W-:Y:S05]  /*2d80*/  BSYNC B1 ;  /* 0x0000000000017941 */ /* 0x000fea0003800000 */
.L_x_78:
[----:B-1----:R-:W-:Y:S01]  /*2d90*/  @!P4 IMAD R3, R46, R155, R12 ;  /* 0x0000009b2e03c224 */ /* 0x002fe200078e020c */
[----:B------:R-:W-:Y:S04]  /*2da0*/  BSSY B1, `(.L_x_80) ;  /* 0x0000006000017945 */ /* 0x000fe80003800000 */
[----:B------:R1:W-:Y:S01]  /*2db0*/  @!P4 STG.E.U8 desc[UR36][R6.64+0x28], R3 ;  /* 0x000028030600c986 */ /* 0x0003e2000c101124 */
[----:B------:R-:W-:Y:S05]  /*2dc0*/  @P3 BRA `(.L_x_81) ;  /* 0x00000000000c3947 */ /* 0x000fea0003800000 */
[----:B--2---:R-:W1:Y:S02]  /*2dd0*/  LDG.E.U8 R157, desc[UR36][R10.64+0x29] ;  /* 0x000029240a9d7981 */ /* 0x004e64000c1e1100 */
[----:B-1----:R-:W-:-:S05]  /*2de0*/  PRMT R3, R157, 0x8880, RZ ;  /* 0x000088809d037816 */ /* 0x002fca00000000ff */
[----:B------:R-:W-:-:S07]  /*2df0*/  IMAD R12, R3, R156, RZ ;  /* 0x0000009c030c7224 */ /* 0x000fce00078e02ff */
.L_x_81:
[----:B------:R-:W-:Y:S05]  /*2e00*/  BSYNC B1 ;  /* 0x0000000000017941 */ /* 0x000fea0003800000 */
.L_x_80:
[----:B------:R-:W-:Y:S01]  /*2e10*/  @!P3 IMAD R47, R47, R155, R12 ;  /* 0x0000009b2f2fb224 */ /* 0x000fe200078e020c */
[----:B------:R-:W-:Y:S04]  /*2e20*/  BSSY B1, `(.L_x_82) ;  /* 0x0000006000017945 */ /* 0x000fe80003800000 */
[----:B------:R0:W-:Y:S01]  /*2e30*/  @!P3 STG.E.U8 desc[UR36][R6.64+0x29], R47 ;  /* 0x0000292f0600b986 */ /* 0x0001e2000c101124 */
[----:B------:R-:W-:Y:S05]  /*2e40*/  @P5 BRA `(.L_x_83) ;  /* 0x00000000000c5947 */ /* 0x000fea0003800000 */
[----:B--2---:R-:W1:Y:S02]  /*2e50*/  LDG.E.U8 R157, desc[UR36][R8.64+0x30] ;  /* 0x00003024089d7981 */ /* 0x004e64000c1e1100 */
[----:B-1----:R-:W-:-:S05]  /*2e60*/  PRMT R3, R157, 0x8880, RZ ;  /* 0x000088809d037816 */ /* 0x002fca00000000ff */
[----:B------:R-:W-:-:S07]  /*2e70*/  IMAD R12, R3, R156, RZ ;  /* 0x0000009c030c7224 */ /* 0x000fce00078e02ff */
.L_x_83:
[----:B------:R-:W-:Y:S05]  /*2e80*/  BSYNC B1 ;  /* 0x0000000000017941 */ /* 0x000fea0003800000 */
.L_x_82:
[----:B-1----:R-:W-:Y:S01]  /*2e90*/  @!P5 IMAD R3, R48, R155, R12 ;  /* 0x0000009b3003d224 */ /* 0x002fe200078e020c */
[----:B------:R-:W-:Y:S04]  /*2ea0*/  BSSY B1, `(.L_x_84) ;  /* 0x0000006000017945 */ /* 0x000fe80003800000 */
[----:B------:R1:W-:Y:S01]  /*2eb0*/  @!P5 STG.E.U8 desc[UR36][R4.64+0x30], R3 ;  /* 0x000030030400d986 */ /* 0x0003e2000c101124 */
[----:B------:R-:W-:Y:S05]  /*2ec0*/  @P2 BRA `(.L_x_85) ;  /* 0x00000000000c2947 */ /* 0x000fea0003800000 */
[----:B--2---:R-:W1:Y:S02]  /*2ed0*/  LDG.E.U8 R157, desc[UR36][R8.64+0x31] ;  /* 0x00003124089d7981 */ /* 0x004e64000c1e1100 */
[----:B-1----:R-:W-:-:S05]  /*2ee0*/  PRMT R3, R157, 0x8880, RZ ;  /* 0x000088809d037816 */ /* 0x002fca00000000ff */
[----:B------:R-:W-:-:S07]  /*2ef0*/  IMAD R12, R3, R156, RZ ;  /* 0x0000009c030c7224 */ /* 0x000fce00078e02ff */
.L_x_85:
[----:B------:R-:W-:Y:S05]  /*2f00*/  BSYNC B1 ;  /* 0x0000000000017941 */ /* 0x000fea0003800000 */
.L_x_84:
        /* <DEDUP_REMOVED lines=11> */
.L_x_87:
[----:B------:R-:W-:Y:S05]  /*2fc0*/  BSYNC B1 ;  /* 0x0000000000017941 */ /* 0x000fea0003800000 */
.L_x_86:
[----:B-1----:R-:W-:Y:S01]  /*2fd0*/  @!P4 IMAD R3, R50, R155, R12 ;  /* 0x0000009b3203c224 */ /* 0x002fe200078e020c */
[----:B------:R-:W-:Y:S04]  /*2fe0*/  BSSY B1, `(.L_x_88) ;  /* 0x0000006000017945 */ /* 0x000fe80003800000 */
[----:B------:R1:W-:Y:S01]  /*2ff0*/  @!P4 STG.E.U8 desc[UR36][R6.64+0x30], R3 ;  /* 0x000030030600c986 */ /* 0x0003e2000c101124 */
[----:B------:R-:W-:Y:S05]  /*3000*/  @P3 BRA `(.L_x_89) ;  /* 0x00000000000c3947 */ /* 0x000fea0003800000 */
[----:B--2---:R-:W1:Y:S02]  /*3010*/  LDG.E.U8 R157, desc[UR36][R10.64+0x31] ;  /* 0x000031240a9d7981 */ /* 0x004e64000c1e1100 */
[----:B-1----:R-:W-:-:S05]  /*3020*/  PRMT R3, R157, 0x8880, RZ ;  /* 0x000088809d037816 */ /* 0x002fca00000000ff */
[----:B------:R-:W-:-:S07]  /*3030*/  IMAD R12, R3, R156, RZ ;  /* 0x0000009c030c7224 */ /* 0x000fce00078e02ff */
.L_x_89:
[----:B------:R-:W-:Y:S05]  /*3040*/  BSYNC B1 ;  /* 0x0000000000017941 */ /* 0x000fea0003800000 */
.L_x_88:
[----:B------:R-:W-:Y:S01]  /*3050*/  @!P3 IMAD R51, R51, R155, R12 ;  /* 0x0000009b3333b224 */ /* 0x000fe200078e020c */
[----:B------:R-:W-:Y:S04]  /*3060*/  BSSY B1, `(.L_x_90) ;  /* 0x0000006000017945 */ /* 0x000fe80003800000 */
[----:B------:R0:W-:Y:S01]  /*3070*/  @!P3 STG.E.U8 desc[UR36][R6.64+0x31], R51 ;  /* 0x000031330600b986 */ /* 0x0001e2000c101124 */
[----:B------:R-:W-:Y:S05]  /*3080*/  @P5 BRA `(.L_x_91) ;  /* 0x00000000000c5947 */ /* 0x000fea0003800000 */
[----:B--2---:R-:W1:Y:S02]  /*3090*/  LDG.E.U8 R157, desc[UR36][R8.64+0x38] ;  /* 0x00003824089d7981 */ /* 0x004e64000c1e1100 */
[----:B-1----:R-:W-:-:S05]  /*30a0*/  PRMT R3, R157, 0x8880, RZ ;  /* 0x000088809d037816 */ /* 0x002fca00000000ff */
[----:B------:R-:W-:-:S07]  /*30b0*/  IMAD R12, R3, R156, RZ ;  /* 0x0000009c030c7224 */ /* 0x000fce00078e02ff */
.L_x_91:
[----:B------:R-:W-:Y:S05]  /*30c0*/  BSYNC B1 ;  /* 0x0000000000017941 */ /* 0x000fea0003800000 */
.L_x_90:
[----:B-1----:R-:W-:Y:S01]  /*30d0*/  @!P5 IMAD R3, R52, R155, R12 ;  /* 0x0000009b3403d224 */ /* 0x002fe200078e020c */
[----:B------:R-:W-:Y:S04]  /*30e0*/  BSSY B1, `(.L_x_92) ;  /* 0x0000006000017945 */ /* 0x000fe80003800000 */
[----:B------:R1:W-:Y:S01]  /*30f0*/  @!P5 STG.E.U8 desc[UR36][R4.64+0x38], R3 ;  /* 0x000038030400d986 */ /* 0x0003e2000c101124 */
[----:B------:R-:W-:Y:S05]  /*3100*/  @P2 BRA `(.L_x_93) ;  /* 0x00000000000c2947 */ /* 0x000fea0003800000 */
[----:B--2---:R-:W1:Y:S02]  /*3110*/  LDG.E.U8 R157, desc[UR36][R8.64+0x39] ;  /* 0x00003924089d7981 */ /* 0x004e64000c1e1100 */
[----:B-1----:R-:W-:-:S05]  /*3120*/  PRMT R3, R157, 0x8880, RZ ;  /* 0x000088809d037816 */ /* 0x002fca00000000ff */
[----:B------:R-:W-:-:S07]  /*3130*/  IMAD R12, R3, R156, RZ ;  /* 0x0000009c030c7224 */ /* 0x000fce00078e02ff */
.L_x_93:
[----:B------:R-:W-:Y:S05]  /*3140*/  BSYNC B1 ;  /* 0x0000000000017941 */ /* 0x000fea0003800000 */
.L_x_92:
        /* <DEDUP_REMOVED lines=11> */
.L_x_95:
[----:B------:R-:W-:Y:S05]  /*3200*/  BSYNC B1 ;  /* 0x0000000000017941 */ /* 0x000fea0003800000 */
.L_x_94:
[----:B-1----:R-:W-:Y:S01]  /*3210*/  @!P4 IMAD R3, R54, R155, R12 ;  /* 0x0000009b3603c224 */ /* 0x002fe200078e020c */
[----:B------:R-:W-:Y:S04]  /*3220*/  BSSY B1, `(.L_x_96) ;  /* 0x0000006000017945 */ /* 0x000fe80003800000 */
[----:B------:R1:W-:Y:S01]  /*3230*/  @!P4 STG.E.U8 desc[UR36][R6.64+0x38], R3 ;  /* 0x000038030600c986 */ /* 0x0003e2000c101124 */
[----:B------:R-:W-:Y:S05]  /*3240*/  @P3 BRA `(.L_x_97) ;  /* 0x00000000000c3947 */ /* 0x000fea0003800000 */
[----:B--2---:R-:W1:Y:S02]  /*3250*/  LDG.E.U8 R157, desc[UR36][R10.64+0x39] ;  /* 0x000039240a9d7981 */ /* 0x004e64000c1e1100 */
[----:B-1----:R-:W-:-:S05]  /*3260*/  PRMT R3, R157, 0x8880, RZ ;  /* 0x000088809d037816 */ /* 0x002fca00000000ff */
[----:B------:R-:W-:-:S07]  /*3270*/  IMAD R12, R3, R156, RZ ;  /* 0x0000009c030c7224 */ /* 0x000fce00078e02ff */
.L_x_97:
[----:B------:R-:W-:Y:S05]  /*3280*/  BSYNC B1 ;  /* 0x0000000000017941 */ /* 0x000fea0003800000 */
.L_x_96:
[----:B------:R-:W-:Y:S01]  /*3290*/  @!P3 IMAD R55, R55, R155, R12 ;  /* 0x0000009b3737b224 */ /* 0x000fe200078e020c */
[----:B------:R-:W-:Y:S04]  /*32a0*/  BSSY B1, `(.L_x_98) ;  /* 0x0000006000017945 */ /* 0x000fe80003800000 */
[----:B------:R0:W-:Y:S01]  /*32b0*/  @!P3 STG.E.U8 desc[UR36][R6.64+0x39], R55 ;  /* 0x000039370600b986 */ /* 0x0001e2000c101124 */
[----:B------:R-:W-:Y:S05]  /*32c0*/  @P5 BRA `(.L_x_99) ;  /* 0x00000000000c5947 */ /* 0x000fea0003800000 */
[----:B--2---:R-:W1:Y:S02]  /*32d0*/  LDG.E.U8 R157, desc[UR36][R8.64+0x40] ;  /* 0x00004024089d7981 */ /* 0x004e64000c1e1100 */
[----:B-1----:R-:W-:-:S05]  /*32e0*/  PRMT R3, R157, 0x8880, RZ ;  /* 0x000088809d037816 */ /* 0x002fca00000000ff */
[----:B------:R-:W-:-:S07]  /*32f0*/  IMAD R12, R3, R156, RZ ;  /* 0x0000009c030c7224 */ /* 0x000fce00078e02ff */
.L_x_99:
[----:B------:R-:W-:Y:S05]  /*3300*/  BSYNC B1 ;  /* 0x0000000000017941 */ /* 0x000fea0003800000 */
.L_x_98:
[----:B-1----:R-:W-:Y:S01]  /*3310*/  @!P5 IMAD R3, R56, R155, R12 ;  /* 0x0000009b3803d224 */ /* 0x002fe200078e020c */
[----:B------:R-:W-:Y:S04]  /*3320*/  BSSY B1, `(.L_x_100) ;  /* 0x0000006000017945 */ /* 0x000fe80003800000 */
[----:B------:R1:W-:Y:S01]  /*3330*/  @!P5 STG.E.U8 desc[UR36][R4.64+0x40], R3 ;  /* 0x000040030400d986 */ /* 0x0003e2000c101124 */
[----:B------:R-:W-:Y:S05]  /*3340*/  @P2 BRA `(.L_x_101) ;  /* 0x00000000000c2947 */ /* 0x000fea0003800000 */
[----:B--2---:R-:W1:Y:S02]  /*3350*/  LDG.E.U8 R157, desc[UR36][R8.64+0x41] ;  /* 0x00004124089d7981 */ /* 0x004e64000c1e1100 */
[----:B-1----:R-:W-:-:S05]  /*3360*/  PRMT R3, R157, 0x8880, RZ ;  /* 0x000088809d037816 */ /* 0x002fca00000000ff */
[----:B------:R-:W-:-:S07]  /*3370*/  IMAD R12, R3, R156, RZ ;  /* 0x0000009c030c7224 */ /* 0x000fce00078e02ff */
.L_x_101:
[----:B------:R-:W-:Y:S05]  /*3380*/  BSYNC B1 ;  /* 0x0000000000017941 */ /* 0x000fea0003800000 */
.L_x_100:
        /* <DEDUP_REMOVED lines=11> */
.L_x_103:
[----:B------:R-:W-:Y:S05]  /*3440*/  BSYNC B1 ;  /* 0x0000000000017941 */ /* 0x000fea0003800000 */
.L_x_102:
[----:B-1----:R-:W-:Y:S01]  /*3450*/  @!P4 IMAD R3, R58, R155, R12 ;  /* 0x0000009b3a03c224 */ /* 0x002fe200078e020c */
[----:B------:R-:W-:Y:S04]  /*3460*/  BSSY B1, `(.L_x_104) ;  /* 0x0000006000017945 */ /* 0x000fe80003800000 */
[----:B------:R1:W-:Y:S01]  /*3470*/  @!P4 STG.E.U8 desc[UR36][R6.64+0x40], R3 ;  /* 0x000040030600c986 */ /* 0x0003e2000c101124 */
[----:B------:R-:W-:Y:S05]  /*3480*/  @P3 BRA `(.L_x_105) ;  /* 0x00000000000c3947 */ /* 0x000fea0003800000 */
[----:B--2---:R-:W1:Y:S02]  /*3490*/  LDG.E.U8 R157, desc[UR36][R10.64+0x41] ;  /* 0x000041240a9d7981 */ /* 0x004e64000c1e1100 */
[----:B-1----:R-:W-:-:S05]  /*34a0*/  PRMT R3, R157, 0x8880, RZ ;  /* 0x000088809d037816 */ /* 0x002fca00000000ff */
[----:B------:R-:W-:-:S07]  /*34b0*/  IMAD R12, R3, R156, RZ ;  /* 0x0000009c030c7224 */ /* 0x000fce00078e02ff */
.L_x_105:
[----:B------:R-:W-:Y:S05]  /*34c0*/  BSYNC B1 ;  /* 0x0000000000017941 */ /* 0x000fea0003800000 */
.L_x_104:
[----:B------:R-:W-:Y:S01]  /*34d0*/  @!P3 IMAD R59, R59, R155, R12 ;  /* 0x0000009b3b3bb224 */ /* 0x000fe200078e020c */
[----:B------:R-:W-:Y:S04]  /*34e0*/  BSSY B1, `(.L_x_106) ;  /* 0x0000006000017945 */ /* 0x000fe80003800000 */
[----:B------:R0:W-:Y:S01]  /*34f0*/  @!P3 STG.E.U8 desc[UR36][R6.64+0x41], R59 ;  /* 0x0000413b0600b986 */ /* 0x0001e2000c101124 */
[----:B------:R-:W-:Y:S05]  /*3500*/  @P5 BRA `(.L_x_107) ;  /* 0x00000000000c5947 */ /* 0x000fea0003800000 */
[----:B--2---:R-:W1:Y:S02]  /*3510*/  LDG.E.U8 R157, desc[UR36][R8.64+0x48] ;  /* 0x00004824089d7981 */ /* 0x004e64000c1e1100 */
[----:B-1----:R-:W-:-:S05]  /*3520*/  PRMT R3, R157, 0x8880, RZ ;  /* 0x000088809d037816 */ /* 0x002fca00000000ff */
[----:B------:R-:W-:-:S07]  /*3530*/  IMAD R12, R3, R156, RZ ;  /* 0x0000009c030c7224 */ /* 0x000fce00078e02ff */
.L_x_107:
[----:B------:R-:W-:Y:S05]  /*3540*/  BSYNC B1 ;  /* 0x0000000000017941 */ /* 0x000fea0003800000 */
.L_x_106:
[----:B-1----:R-:W-:Y:S01]  /*3550*/  @!P5 IMAD R3, R60, R155, R12 ;  /* 0x0000009b3c03d224 */ /* 0x002fe200078e020c */
[----:B------:R-:W-:Y:S04]  /*3560*/  BSSY B1, `(.L_x_108) ;  /* 0x0000006000017945 */ /* 0x000fe80003800000 */
[----:B------:R1:W-:Y:S01]  /*3570*/  @!P5 STG.E.U8 desc[UR36][R4.64+0x48], R3 ;  /* 0x000048030400d986 */ /* 0x0003e2000c101124 */
[----:B------:R-:W-:Y:S05]  /*3580*/  @P2 BRA `(.L_x_109) ;  /* 0x00000000000c2947 */ /* 0x000fea0003800000 */
[----:B--2---:R-:W1:Y:S02]  /*3590*/  LDG.E.U8 R157, desc[UR36][R8.64+0x49] ;  /* 0x00004924089d7981 */ /* 0x004e64000c1e1100 */
[----:B-1----:R-:W-:-:S05]  /*35a0*/  PRMT R3, R157, 0x8880, RZ ;  /* 0x000088809d037816 */ /* 0x002fca00000000ff */
[----:B------:R-:W-:-:S07]  /*35b0*/  IMAD R12, R3, R156, RZ ;  /* 0x0000009c030c7224 */ /* 0x000fce00078e02ff */
.L_x_109:
[----:B------:R-:W-:Y:S05]  /*35c0*/  BSYNC B1 ;  /* 0x0000000000017941 */ /* 0x000fea0003800000 */
.L_x_108:
        /* <DEDUP_REMOVED lines=11> */
.L_x_111:
[----:B------:R-:W-:Y:S05]  /*3680*/  BSYNC B1 ;  /* 0x0000000000017941 */ /* 0x000fea0003800000 */
.L_x_110:
[----:B-1----:R-:W-:Y:S01]  /*3690*/  @!P4 IMAD R3, R62, R155, R12 ;  /* 0x0000009b3e03c224 */ /* 0x002fe200078e020c */
[----:B------:R-:W-:Y:S04]  /*36a0*/  BSSY B1, `(.L_x_112) ;  /* 0x0000006000017945 */ /* 0x000fe80003800000 */
[----:B------:R1:W-:Y:S01]  /*36b0*/  @!P4 STG.E.U8 desc[UR36][R6.64+0x48], R3 ;  /* 0x000048030600c986 */ /* 0x0003e2000c101124 */
[----:B------:R-:W-:Y:S05]  /*36c0*/  @P3 BRA `(.L_x_113) ;  /* 0x00000000000c3947 */ /* 0x000fea0003800000 */
[----:B--2---:R-:W1:Y:S02]  /*36d0*/  LDG.E.U8 R157, desc[UR36][R10.64+0x49] ;  /* 0x000049240a9d7981 */ /* 0x004e64000c1e1100 */
[----:B-1----:R-:W-:-:S05]  /*36e0*/  PRMT R3, R157, 0x8880, RZ ;  /* 0x000088809d037816 */ /* 0x002fca00000000ff */
[----:B------:R-:W-:-:S07]  /*36f0*/  IMAD R12, R3, R156, RZ ;  /* 0x0000009c030c7224 */ /* 0x000fce00078e02ff */
.L_x_113:
[----:B------:R-:W-:Y:S05]  /*3700*/  BSYNC B1 ;  /* 0x0000000000017941 */ /* 0x000fea0003800000 */
.L_x_112:
[----:B------:R-:W-:Y:S01]  /*3710*/  @!P3 IMAD R63, R63, R155, R12 ;  /* 0x0000009b3f3fb224 */ /* 0x000fe200078e020c */
[----:B------:R-:W-:Y:S04]  /*3720*/  BSSY B1, `(.L_x_114) ;  /* 0x0000006000017945 */ /* 0x000fe80003800000 */
[----:B------:R0:W-:Y:S01]  /*3730*/  @!P3 STG.E.U8 desc[UR36][R6.64+0x49], R63 ;  /* 0x0000493f0600b986 */ /* 0x0001e2000c101124 */
[----:B------:R-:W-:Y:S05]  /*3740*/  @P5 BRA `(.L_x_115) ;  /* 0x00000000000c5947 */ /* 0x000fea0003800000 */
[----:B--2---:R-:W1:Y:S02]  /*3750*/  LDG.E.U8 R157, desc[UR36][R8.64+0x50] ;  /* 0x00005024089d7981 */ /* 0x004e64000c1e1100 */
[----:B-1----:R-:W-:-:S05]  /*3760*/  PRMT R3, R157, 0x8880, RZ ;  /* 0x000088809d037816 */ /* 0x002fca00000000ff */
[----:B------:R-:W-:-:S07]  /*3770*/  IMAD R12, R3, R156, RZ ;  /* 0x0000009c030c7224 */ /* 0x000fce00078e02ff */
.L_x_115:
[----:B------:R-:W-:Y:S05]  /*3780*/  BSYNC B1 ;  /* 0x0000000000017941 */ /* 0x000fea0003800000 */
.L_x_114:
[----:B-1----:R-:W-:Y:S01]  /*3790*/  @!P5 IMAD R3, R64, R155, R12 ;  /* 0x0000009b4003d224 */ /* 0x002fe200078e020c */
[----:B------:R-:W-:Y:S04]  /*37a0*/  BSSY B1, `(.L_x_116) ;  /* 0x0000006000017945 */ /* 0x000fe80003800000 */
[----:B------:R1:W-:Y:S01]  /*37b0*/  @!P5 STG.E.U8 desc[UR36][R4.64+0x50], R3 ;  /* 0x000050030400d986 */ /* 0x0003e2000c101124 */
[----:B------:R-:W-:Y:S05]  /*37c0*/  @P2 BRA `(.L_x_117) ;  /* 0x00000000000c2947 */ /* 0x000fea0003800000 */
[----:B--2---:R-:W1:Y:S02]  /*37d0*/  LDG.E.U8 R157, desc[UR36][R8.64+0x51] ;  /* 0x00005124089d7981 */ /* 0x004e64000c1e1100 */
[----:B-1----:R-:W-:-:S05]  /*37e0*/  PRMT R3, R157, 0x8880, RZ ;  /* 0x000088809d037816 */ /* 0x002fca00000000ff */
[----:B------:R-:W-:-:S07]  /*37f0*/  IMAD R12, R3, R156, RZ ;  /* 0x0000009c030c7224 */ /* 0x000fce00078e02ff */
.L_x_117:
[----:B------:R-:W-:Y:S05]  /*3800*/  BSYNC B1 ;  /* 0x0000000000017941 */ /* 0x000fea0003800000 */
.L_x_116:
        /* <DEDUP_REMOVED lines=11> */
.L_x_119:
[----:B------:R-:W-:Y:S05]  /*38c0*/  BSYNC B1 ;  /* 0x0000000000017941 */ /* 0x000fea0003800000 */
.L_x_118:
[----:B-1----:R-:W-:Y:S01]  /*38d0*/  @!P4 IMAD R3, R66, R155, R12 ;  /* 0x0000009b4203c224 */ /* 0x002fe200078e020c */
[----:B------:R-:W-:Y:S04]  /*38e0*/  BSSY B1, `(.L_x_120) ;  /* 0x0000006000017945 */ /* 0x000fe80003800000 */
[----:B------:R1:W-:Y:S01]  /*38f0*/  @!P4 STG.E.U8 desc[UR36][R6.64+0x50], R3 ;  /* 0x000050030600c986 */ /* 0x0003e2000c101124 */
[----:B------:R-:W-:Y:S05]  /*3900*/  @P3 BRA `(.L_x_121) ;  /* 0x00000000000c3947 */ /* 0x000fea0003800000 */
[----:B--2---:R-:W1:Y:S02]  /*3910*/  LDG.E.U8 R157, desc[UR36][R10.64+0x51] ;  /* 0x000051240a9d7981 */ /* 0x004e64000c1e1100 */
[----:B-1----:R-:W-:-:S05]  /*3920*/  PRMT R3, R157, 0x8880, RZ ;  /* 0x000088809d037816 */ /* 0x002fca00000000ff */
[----:B------:R-:W-:-:S07]  /*3930*/  IMAD R12, R3, R156, RZ ;  /* 0x0000009c030c7224 */ /* 0x000fce00078e02ff */
.L_x_121:
[----:B------:R-:W-:Y:S05]  /*3940*/  BSYNC B1 ;  /* 0x0000000000017941 */ /* 0x000fea0003800000 */
.L_x_120:
[----:B------:R-:W-:Y:S01]  /*3950*/  @!P3 IMAD R67, R67, R155, R12 ;  /* 0x0000009b4343b224 */ /* 0x000fe200078e020c */
[----:B------:R-:W-:Y:S04]  /*3960*/  BSSY B1, `(.L_x_122) ;  /* 0x0000006000017945 */ /* 0x000fe80003800000 */
[----:B------:R0:W-:Y:S01]  /*3970*/  @!P3 STG.E.U8 desc[UR36][R6.64+0x51], R67 ;  /* 0x000051430600b986 */ /* 0x0001e2000c101124 */
[----:B------:R-:W-:Y:S05]  /*3980*/  @P5 BRA `(.L_x_123) ;  /* 0x00000000000c5947 */ /* 0x000fea0003800000 */
[----:B--2---:R-:W1:Y:S02]  /*3990*/  LDG.E.U8 R157, desc[UR36][R8.64+0x58] ;  /* 0x00005824089d7981 */ /* 0x004e64000c1e1100 */
[----:B-1----:R-:W-:-:S05]  /*39a0*/  PRMT R3, R157, 0x8880, RZ ;  /* 0x000088809d037816 */ /* 0x002fca00000000ff */
[----:B------:R-:W-:-:S07]  /*39b0*/  IMAD R12, R3, R156, RZ ;  /* 0x0000009c030c7224 */ /* 0x000fce00078e02ff */
.L_x_123:
[----:B------:R-:W-:Y:S05]  /*39c0*/  BSYNC B1 ;  /* 0x0000000000017941 */ /* 0x000fea0003800000 */
.L_x_122:
[----:B-1----:R-:W-:Y:S01]  /*39d0*/  @!P5 IMAD R3, R68, R155, R12 ;  /* 0x0000009b4403d224 */ /* 0x002fe200078e020c */
[----:B------:R-:W-:Y:S04]  /*39e0*/  BSSY B1, `(.L_x_124) ;  /* 0x0000006000017945 */ /* 0x000fe80003800000 */
[----:B------:R1:W-:Y:S01]  /*39f0*/  @!P5 STG.E.U8 desc[UR36][R4.64+0x58], R3 ;  /* 0x000058030400d986 */ /* 0x0003e2000c101124 */
[----:B------:R-:W-:Y:S05]  /*3a00*/  @P2 BRA `(.L_x_125) ;  /* 0x00000000000c2947 */ /* 0x000fea0003800000 */
[----:B--2---:R-:W1:Y:S02]  /*3a10*/  LDG.E.U8 R157, desc[UR36][R8.64+0x59] ;  /* 0x00005924089d7981 */ /* 0x004e64000c1e1100 */
[----:B-1----:R-:W-:-:S05]  /*3a20*/  PRMT R3, R157, 0x8880, RZ ;  /* 0x000088809d037816 */ /* 0x002fca00000000ff */
[----:B------:R-:W-:-:S07]  /*3a30*/  IMAD R12, R3, R156, RZ ;  /* 0x0000009c030c7224 */ /* 0x000fce00078e02ff */
.L_x_125:
[----:B------:R-:W-:Y:S05]  /*3a40*/  BSYNC B1 ;  /* 0x0000000000017941 */ /* 0x000fea0003800000 */
.L_x_124:
        /* <DEDUP_REMOVED lines=11> */
.L_x_127:
[----:B------:R-:W-:Y:S05]  /*3b00*/  BSYNC B1 ;  /* 0x0000000000017941 */ /* 0x000fea0003800000 */
.L_x_126:
[----:B-1----:R-:W-:Y:S01]  /*3b10*/  @!P4 IMAD R3, R70, R155, R12 ;  /* 0x0000009b4603c224 */ /* 0x002fe200078e020c */
[----:B------:R-:W-:Y:S04]  /*3b20*/  BSSY B1, `(.L_x_128) ;  /* 0x0000006000017945 */ /* 0x000fe80003800000 */
[----:B------:R1:W-:Y:S01]  /*3b30*/  @!P4 STG.E.U8 desc[UR36][R6.64+0x58], R3 ;  /* 0x000058030600c986 */ /* 0x0003e2000c101124 */
[----:B------:R-:W-:Y:S05]  /*3b40*/  @P3 BRA `(.L_x_129) ;  /* 0x00000000000c3947 */ /* 0x000fea0003800000 */
[----:B--2---:R-:W1:Y:S02]  /*3b50*/  LDG.E.U8 R157, desc[UR36][R10.64+0x59] ;  /* 0x000059240a9d7981 */ /* 0x004e64000c1e1100 */
[----:B-1----:R-:W-:-:S05]  /*3b60*/  PRMT R3, R157, 0x8880, RZ ;  /* 0x000088809d037816 */ /* 0x002fca00000000ff */
[----:B------:R-:W-:-:S07]  /*3b70*/  IMAD R12, R3, R156, RZ ;  /* 0x0000009c030c7224 */ /* 0x000fce00078e02ff */
.L_x_129:
[----:B------:R-:W-:Y:S05]  /*3b80*/  BSYNC B1 ;  /* 0x0000000000017941 */ /* 0x000fea0003800000 */
.L_x_128:
[----:B------:R-:W-:Y:S01]  /*3b90*/  @!P3 IMAD R71, R71, R155, R12 ;  /* 0x0000009b4747b224 */ /* 0x000fe200078e020c */
[----:B------:R-:W-:Y:S04]  /*3ba0*/  BSSY B1, `(.L_x_130) ;  /* 0x0000006000017945 */ /* 0x000fe80003800000 */
[----:B------:R0:W-:Y:S01]  /*3bb0*/  @!P3 STG.E.U8 desc[UR36][R6.64+0x59], R71 ;  /* 0x000059470600b986 */ /* 0x0001e2000c101124 */
[----:B------:R-:W-:Y:S05]  /*3bc0*/  @P5 BRA `(.L_x_131) ;  /* 0x00000000000c5947 */ /* 0x000fea0003800000 */
[----:B--2---:R-:W1:Y:S02]  /*3bd0*/  LDG.E.U8 R157, desc[UR36][R8.64+0x60] ;  /* 0x00006024089d7981 */ /* 0x004e64000c1e1100 */
[----:B-1----:R-:W-:-:S05]  /*3be0*/  PRMT R3, R157, 0x8880, RZ ;  /* 0x000088809d037816 */ /* 0x002fca00000000ff */
[----:B------:R-:W-:-:S07]  /*3bf0*/  IMAD R12, R3, R156, RZ ;  /* 0x0000009c030c7224 */ /* 0x000fce00078e02ff */
.L_x_131:
[----:B------:R-:W-:Y:S05]  /*3c00*/  BSYNC B1 ;  /* 0x0000000000017941 */ /* 0x000fea0003800000 */
.L_x_130:
[----:B-1----:R-:W-:Y:S01]  /*3c10*/  @!P5 IMAD R3, R72, R155, R12 ;  /* 0x0000009b4803d224 */ /* 0x002fe200078e020c */
[----:B------:R-:W-:Y:S04]  /*3c20*/  BSSY B1, `(.L_x_132) ;  /* 0x0000006000017945 */ /* 0x000fe80003800000 */
[----:B------:R1:W-:Y:S01]  /*3c30*/  @!P5 STG.E.U8 desc[UR36][R4.64+0x60], R3 ;  /* 0x000060030400d986 */ /* 0x0003e2000c101124 */
[----:B------:R-:W-:Y:S05]  /*3c40*/  @P2 BRA `(.L_x_133) ;  /* 0x00000000000c2947 */ /* 0x000fea0003800000 */
[----:B--2---:R-:W1:Y:S02]  /*3c50*/  LDG.E.U8 R157, desc[UR36][R8.64+0x61] ;  /* 0x00006124089d7981 */ /* 0x004e64000c1e1100 */
[----:B-1----:R-:W-:-:S05]  /*3c60*/  PRMT R3, R157, 0x8880, RZ ;  /* 0x000088809d037816 */ /* 0x002fca00000000ff */
[----:B------:R-:W-:-:S07]  /*3c70*/  IMAD R12, R3, R156, RZ ;  /* 0x0000009c030c7224 */ /* 0x000fce00078e02ff */
.L_x_133:
[----:B------:R-:W-:Y:S05]  /*3c80*/  BSYNC B1 ;  /* 0x0000000000017941 */ /* 0x000fea0003800000 */
.L_x_132:
        /* <DEDUP_REMOVED lines=11> */
.L_x_135:
[----:B------:R-:W-:Y:S05]  /*3d40*/  BSYNC B1 ;  /* 0x0000000000017941 */ /* 0x000fea0003800000 */
.L_x_134:
[----:B-1----:R-:W-:Y:S01]  /*3d50*/  @!P4 IMAD R3, R74, R155, R12 ;  /* 0x0000009b4a03c224 */ /* 0x002fe200078e020c */
[----:B------:R-:W-:Y:S04]  /*3d60*/  BSSY B1, `(.L_x_136) ;  /* 0x0000006000017945 */ /* 0x000fe80003800000 */
[----:B------:R1:W-:Y:S01]  /*3d70*/  @!P4 STG.E.U8 desc[UR36][R6.64+0x60], R3 ;  /* 0x000060030600c986 */ /* 0x0003e2000c101124 */
[----:B------:R-:W-:Y:S05]  /*3d80*/  @P3 BRA `(.L_x_137) ;  /* 0x00000000000c3947 */ /* 0x000fea0003800000 */
[----:B--2---:R-:W1:Y:S02]  /*3d90*/  LDG.E.U8 R157, desc[UR36][R10.64+0x61] ;  /* 0x000061240a9d7981 */ /* 0x004e64000c1e1100 */
[----:B-1----:R-:W-:-:S05]  /*3da0*/  PRMT R3, R157, 0x8880, RZ ;  /* 0x000088809d037816 */ /* 0x002fca00000000ff */
[----:B------:R-:W-:-:S07]  /*3db0*/  IMAD R12, R3, R156, RZ ;  /* 0x0000009c030c7224 */ /* 0x000fce00078e02ff */
.L_x_137:
[----:B------:R-:W-:Y:S05]  /*3dc0*/  BSYNC B1 ;  /* 0x0000000000017941 */ /* 0x000fea0003800000 */
.L_x_136:
[----:B------:R-:W-:Y:S01]  /*3dd0*/  @!P3 IMAD R75, R75, R155, R12 ;  /* 0x0000009b4b4bb224 */ /* 0x000fe200078e020c */
[----:B------:R-:W-:Y:S04]  /*3de0*/  BSSY B1, `(.L_x_138) ;  /* 0x0000006000017945 */ /* 0x000fe80003800000 */
[----:B------:R0:W-:Y:S01]  /*3df0*/  @!P3 STG.E.U8 desc[UR36][R6.64+0x61], R75 ;  /* 0x0000614b0600b986 */ /* 0x0001e2000c101124 */
[----:B------:R-:W-:Y:S05]  /*3e00*/  @P5 BRA `(.L_x_139) ;  /* 0x00000000000c5947 */ /* 0x000fea0003800000 */
[----:B--2---:R-:W1:Y:S02]  /*3e10*/  LDG.E.U8 R157, desc[UR36][R8.64+0x68] ;  /* 0x00006824089d7981 */ /* 0x004e64000c1e1100 */
[----:B-1----:R-:W-:-:S05]  /*3e20*/  PRMT R3, R157, 0x8880, RZ ;  /* 0x000088809d037816 */ /* 0x002fca00000000ff */
[----:B------:R-:W-:-:S07]  /*3e30*/  IMAD R12, R3, R156, RZ ;  /* 0x0000009c030c7224 */ /* 0x000fce00078e02ff */
.L_x_139:
[----:B------:R-:W-:Y:S05]  /*3e40*/  BSYNC B1 ;  /* 0x0000000000017941 */ /* 0x000fea0003800000 */
.L_x_138:
[----:B-1----:R-:W-:Y:S01]  /*3e50*/  @!P5 IMAD R3, R76, R155, R12 ;  /* 0x0000009b4c03d224 */ /* 0x002fe200078e020c */
[----:B------:R-:W-:Y:S04]  /*3e60*/  BSSY B1, `(.L_x_140) ;  /* 0x0000006000017945 */ /* 0x000fe80003800000 */
[----:B------:R1:W-:Y:S01]  /*3e70*/  @!P5 STG.E.U8 desc[UR36][R4.64+0x68], R3 ;  /* 0x000068030400d986 */ /* 0x0003e2000c101124 */
[----:B------:R-:W-:Y:S05]  /*3e80*/  @P2 BRA `(.L_x_141) ;  /* 0x00000000000c2947 */ /* 0x000fea0003800000 */
[----:B--2---:R-:W1:Y:S02]  /*3e90*/  LDG.E.U8 R157, desc[UR36][R8.64+0x69] ;  /* 0x00006924089d7981 */ /* 0x004e64000c1e1100 */
[----:B-1----:R-:W-:-:S05]  /*3ea0*/  PRMT R3, R157, 0x8880, RZ ;  /* 0x000088809d037816 */ /* 0x002fca00000000ff */
[----:B------:R-:W-:-:S07]  /*3eb0*/  IMAD R12, R3, R156, RZ ;  /* 0x0000009c030c7224 */ /* 0x000fce00078e02ff */
.L_x_141:
[----:B------:R-:W-:Y:S05]  /*3ec0*/  BSYNC B1 ;  /* 0x0000000000017941 */ /* 0x000fea0003800000 */
.L_x_140:
        /* <DEDUP_REMOVED lines=11> */
.L_x_143:
[----:B------:R-:W-:Y:S05]  /*3f80*/  BSYNC B1 ;  /* 0x0000000000017941 */ /* 0x000fea0003800000 */
.L_x_142:
[----:B-1----:R-:W-:Y:S01]  /*3f90*/  @!P4 IMAD R3, R78, R155, R12 ;  /* 0x0000009b4e03c224 */ /* 0x002fe200078e020c */
[----:B------:R-:W-:Y:S04]  /*3fa0*/  BSSY B1, `(.L_x_144) ;  /* 0x0000006000017945 */ /* 0x000fe80003800000 */
[----:B------:R1:W-:Y:S01]  /*3fb0*/  @!P4 STG.E.U8 desc[UR36][R6.64+0x68], R3 ;  /* 0x000068030600c986 */ /* 0x0003e2000c101124 */
[----:B------:R-:W-:Y:S05]  /*3fc0*/  @P3 BRA `(.L_x_145) ;  /* 0x00000000000c3947 */ /* 0x000fea0003800000 */
[----:B--2---:R-:W1:Y:S02]  /*3fd0*/  LDG.E.U8 R157, desc[UR36][R10.64+0x69] ;  /* 0x000069240a9d7981 */ /* 0x004e64000c1e1100 */
[----:B-1----:R-:W-:-:S05]  /*3fe0*/  PRMT R3, R157, 0x8880, RZ ;  /* 0x000088809d037816 */ /* 0x002fca00000000ff */
[----:B------:R-:W-:-:S07]  /*3ff0*/  IMAD R12, R3, R156, RZ ;  /* 0x0000009c030c7224 */ /* 0x000fce00078e02ff */
.L_x_145:
[----:B------:R-:W-:Y:S05]  /*4000*/  BSYNC B1 ;  /* 0x0000000000017941 */ /* 0x000fea0003800000 */
.L_x_144:
[----:B------:R-:W-:Y:S01]  /*4010*/  @!P3 IMAD R79, R79, R155, R12 ;  /* 0x0000009b4f4fb224 */ /* 0x000fe200078e020c */
[----:B------:R-:W-:Y:S04]  /*4020*/  BSSY B1, `(.L_x_146) ;  /* 0x0000006000017945 */ /* 0x000fe80003800000 */
[----:B------:R0:W-:Y:S01]  /*4030*/  @!P3 STG.E.U8 desc[UR36][R6.64+0x69], R79 ;  /* 0x0000694f0600b986 */ /* 0x0001e2000c101124 */
[----:B------:R-:W-:Y:S05]  /*4040*/  @P5 BRA `(.L_x_147) ;  /* 0x00000000000c5947 */ /* 0x000fea0003800000 */
[----:B--2---:R-:W1:Y:S02]  /*4050*/  LDG.E.U8 R157, desc[UR36][R8.64+0x70] ;  /* 0x00007024089d7981 */ /* 0x004e64000c1e1100 */
[----:B-1----:R-:W-:-:S05]  /*4060*/  PRMT R3, R157, 0x8880, RZ ;  /* 0x000088809d037816 */ /* 0x002fca00000000ff */
[----:B------:R-:W-:-:S07]  /*4070*/  IMAD R12, R3, R156, RZ ;  /* 0x0000009c030c7224 */ /* 0x000fce00078e02ff */
.L_x_147:
[----:B------:R-:W-:Y:S05]  /*4080*/  BSYNC B1 ;  /* 0x0000000000017941 */ /* 0x000fea0003800000 */
.L_x_146:
[----:B-1----:R-:W-:Y:S01]  /*4090*/  @!P5 IMAD R3, R80, R155, R12 ;  /* 0x0000009b5003d224 */ /* 0x002fe200078e020c */
[----:B------:R-:W-:Y:S04]  /*40a0*/  BSSY B1, `(.L_x_148) ;  /* 0x0000006000017945 */ /* 0x000fe80003800000 */
[----:B------:R1:W-:Y:S01]  /*40b0*/  @!P5 STG.E.U8 desc[UR36][R4.64+0x70], R3 ;  /* 0x000070030400d986 */ /* 0x0003e2000c101124 */
[----:B------:R-:W-:Y:S05]  /*40c0*/  @P2 BRA `(.L_x_149) ;  /* 0x00000000000c2947 */ /* 0x000fea0003800000 */
[----:B--2---:R-:W1:Y:S02]  /*40d0*/  LDG.E.U8 R157, desc[UR36][R8.64+0x71] ;  /* 0x00007124089d7981 */ /* 0x004e64000c1e1100 */
[----:B-1----:R-:W-:-:S05]  /*40e0*/  PRMT R3, R157, 0x8880, RZ ;  /* 0x000088809d037816 */ /* 0x002fca00000000ff */
[----:B------:R-:W-:-:S07]  /*40f0*/  IMAD R12, R3, R156, RZ ;  /* 0x0000009c030c7224 */ /* 0x000fce00078e02ff */
.L_x_149:
[----:B------:R-:W-:Y:S05]  /*4100*/  BSYNC B1 ;  /* 0x0000000000017941 */ /* 0x000fea0003800000 */
.L_x_148:
        /* <DEDUP_REMOVED lines=11> */
.L_x_151:
[----:B------:R-:W-:Y:S05]  /*41c0*/  BSYNC B1 ;  /* 0x0000000000017941 */ /* 0x000fea0003800000 */
.L_x_150:
[----:B-1----:R-:W-:Y:S01]  /*41d0*/  @!P4 IMAD R3, R82, R155, R12 ;  /* 0x0000009b5203c224 */ /* 0x002fe200078e020c */
[----:B------:R-:W-:Y:S04]  /*41e0*/  BSSY B1, `(.L_x_152) ;  /* 0x0000006000017945 */ /* 0x000fe80003800000 */
[----:B------:R1:W-:Y:S01]  /*41f0*/  @!P4 STG.E.U8 desc[UR36][R6.64+0x70], R3 ;  /* 0x000070030600c986 */ /* 0x0003e2000c101124 */
[----:B------:R-:W-:Y:S05]  /*4200*/  @P3 BRA `(.L_x_153) ;  /* 0x00000000000c3947 */ /* 0x000fea0003800000 */
[----:B--2---:R-:W1:Y:S02]  /*4210*/  LDG.E.U8 R157, desc[UR36][R10.64+0x71] ;  /* 0x000071240a9d7981 */ /* 0x004e64000c1e1100 */
[----:B-1----:R-:W-:-:S05]  /*4220*/  PRMT R3, R157, 0x8880, RZ ;  /* 0x000088809d037816 */ /* 0x002fca00000000ff */
[----:B------:R-:W-:-:S07]  /*4230*/  IMAD R12, R3, R156, RZ ;  /* 0x0000009c030c7224 */ /* 0x000fce00078e02ff */
.L_x_153:
[----:B------:R-:W-:Y:S05]  /*4240*/  BSYNC B1 ;  /* 0x0000000000017941 */ /* 0x000fea0003800000 */
.L_x_152:
[----:B------:R-:W-:Y:S01]  /*4250*/  @!P3 IMAD R83, R83, R155, R12 ;  /* 0x0000009b5353b224 */ /* 0x000fe200078e020c */
[----:B------:R-:W-:Y:S04]  /*4260*/  BSSY B1, `(.L_x_154) ;  /* 0x0000006000017945 */ /* 0x000fe80003800000 */
[----:B------:R0:W-:Y:S01]  /*4270*/  @!P3 STG.E.U8 desc[UR36][R6.64+0x71], R83 ;  /* 0x000071530600b986 */ /* 0x0001e2000c101124 */
[----:B------:R-:W-:Y:S05]  /*4280*/  @P5 BRA `(.L_x_155) ;  /* 0x00000000000c5947 */ /* 0x000fea0003800000 */
[----:B--2---:R-:W1:Y:S02]  /*4290*/  LDG.E.U8 R157, desc[UR36][R8.64+0x78] ;  /* 0x00007824089d7981 */ /* 0x004e64000c1e1100 */
[----:B-1----:R-:W-:-:S05]  /*42a0*/  PRMT R3, R157, 0x8880, RZ ;  /* 0x000088809d037816 */ /* 0x002fca00000000ff */
[----:B------:R-:W-:-:S07]  /*42b0*/  IMAD R12, R3, R156, RZ ;  /* 0x0000009c030c7224 */ /* 0x000fce00078e02ff */
.L_x_155:
[----:B------:R-:W-:Y:S05]  /*42c0*/  BSYNC B1 ;  /* 0x0000000000017941 */ /* 0x000fea0003800000 */
.L_x_154:
[----:B-1----:R-:W-:Y:S01]  /*42d0*/  @!P5 IMAD R3, R84, R155, R12 ;  /* 0x0000009b5403d224 */ /* 0x002fe200078e020c */
[----:B------:R-:W-:Y:S04]  /*42e0*/  BSSY B1, `(.L_x_156) ;  /* 0x0000006000017945 */ /* 0x000fe80003800000 */
[----:B------:R1:W-:Y:S01]  /*42f0*/  @!P5 STG.E.U8 desc[UR36][R4.64+0x78], R3 ;  /* 0x000078030400d986 */ /* 0x0003e2000c101124 */
[----:B------:R-:W-:Y:S05]  /*4300*/  @P2 BRA `(.L_x_157) ;  /* 0x00000000000c2947 */ /* 0x000fea0003800000 */
[----:B--2---:R-:W1:Y:S02]  /*4310*/  LDG.E.U8 R157, desc[UR36][R8.64+0x79] ;  /* 0x00007924089d7981 */ /* 0x004e64000c1e1100 */
[----:B-1----:R-:W-:-:S05]  /*4320*/  PRMT R3, R157, 0x8880, RZ ;  /* 0x000088809d037816 */ /* 0x002fca00000000ff */
[----:B------:R-:W-:-:S07]  /*4330*/  IMAD R12, R3, R156, RZ ;  /* 0x0000009c030c7224 */ /* 0x000fce00078e02ff */
.L_x_157:
[----:B------:R-:W-:Y:S05]  /*4340*/  BSYNC B1 ;  /* 0x0000000000017941 */ /* 0x000fea0003800000 */
.L_x_156:
        /* <DEDUP_REMOVED lines=11> */
.L_x_159:
[----:B------:R-:W-:Y:S05]  /*4400*/  BSYNC B1 ;  /* 0x0000000000017941 */ /* 0x000fea0003800000 */
.L_x_158:
[----:B-1----:R-:W-:Y:S01]  /*4410*/  @!P4 IMAD R3, R86, R155, R12 ;  /* 0x0000009b5603c224 */ /* 0x002fe200078e020c */
[----:B------:R-:W-:Y:S04]  /*4420*/  BSSY B1, `(.L_x_160) ;  /* 0x0000006000017945 */ /* 0x000fe80003800000 */
[----:B------:R1:W-:Y:S01]  /*4430*/  @!P4 STG.E.U8 desc[UR36][R6.64+0x78], R3 ;  /* 0x000078030600c986 */ /* 0x0003e2000c101124 */
[----:B------:R-:W-:Y:S05]  /*4440*/  @P3 BRA `(.L_x_161) ;  /* 0x00000000000c3947 */ /* 0x000fea0003800000 */
[----:B--2---:R-:W1:Y:S02]  /*4450*/  LDG.E.U8 R157, desc[UR36][R10.64+0x79] ;  /* 0x000079240a9d7981 */ /* 0x004e64000c1e1100 */
[----:B-1----:R-:W-:-:S05]  /*4460*/  PRMT R3, R157, 0x8880, RZ ;  /* 0x000088809d037816 */ /* 0x002fca00000000ff */
[----:B------:R-:W-:-:S07]  /*4470*/  IMAD R12, R3, R156, RZ ;  /* 0x0000009c030c7224 */ /* 0x000fce00078e02ff */
.L_x_161:
[----:B------:R-:W-:Y:S05]  /*4480*/  BSYNC B1 ;  /* 0x0000000000017941 */ /* 0x000fea0003800000 */
.L_x_160:
[----:B------:R-:W-:Y:S01]  /*4490*/  @!P3 IMAD R87, R87, R155, R12 ;  /* 0x0000009b5757b224 */ /* 0x000fe200078e020c */
[----:B------:R-:W-:Y:S04]  /*44a0*/  BSSY B1, `(.L_x_162) ;  /* 0x0000006000017945 */ /* 0x000fe80003800000 */
[----:B------:R0:W-:Y:S01]  /*44b0*/  @!P3 STG.E.U8 desc[UR36][R6.64+0x79], R87 ;  /* 0x000079570600b986 */ /* 0x0001e2000c101124 */
[----:B------:R-:W-:Y:S05]  /*44c0*/  @P5 BRA `(.L_x_163) ;  /* 0x00000000000c5947 */ /* 0x000fea0003800000 */
[----:B--2---:R-:W1:Y:S02]  /*44d0*/  LDG.E.U8 R157, desc[UR36][R8.64+0x80] ;  /* 0x00008024089d7981 */ /* 0x004e64000c1e1100 */
[----:B-1----:R-:W-:-:S05]  /*44e0*/  PRMT R3, R157, 0x8880, RZ ;  /* 0x000088809d037816 */ /* 0x002fca00000000ff */
[----:B------:R-:W-:-:S07]  /*44f0*/  IMAD R12, R3, R156, RZ ;  /* 0x0000009c030c7224 */ /* 0x000fce00078e02ff */
.L_x_163:
[----:B------:R-:W-:Y:S05]  /*4500*/  BSYNC B1 ;  /* 0x0000000000017941 */ /* 0x000fea0003800000 */
.L_x_162:
[----:B-1----:R-:W-:Y:S01]  /*4510*/  @!P5 IMAD R3, R88, R155, R12 ;  /* 0x0000009b5803d224 */ /* 0x002fe200078e020c */
[----:B------:R-:W-:Y:S04]  /*4520*/  BSSY B1, `(.L_x_164) ;  /* 0x0000006000017945 */ /* 0x000fe80003800000 */
[----:B------:R1:W-:Y:S01]  /*4530*/  @!P5 STG.E.U8 desc[UR36][R4.64+0x80], R3 ;  /* 0x000080030400d986 */ /* 0x0003e2000c101124 */
[----:B------:R-:W-:Y:S05]  /*4540*/  @P2 BRA `(.L_x_165) ;  /* 0x00000000000c2947 */ /* 0x000fea0003800000 */
[----:B--2---:R-:W1:Y:S02]  /*4550*/  LDG.E.U8 R157, desc[UR36][R8.64+0x81] ;  /* 0x00008124089d7981 */ /* 0x004e64000c1e1100 */
[----:B-1----:R-:W-:-:S05]  /*4560*/  PRMT R3, R157, 0x8880, RZ ;  /* 0x000088809d037816 */ /* 0x002fca00000000ff */
[----:B------:R-:W-:-:S07]  /*4570*/  IMAD R12, R3, R156, RZ ;  /* 0x0000009c030c7224 */ /* 0x000fce00078e02ff */
.L_x_165:
[----:B------:R-:W-:Y:S05]  /*4580*/  BSYNC B1 ;  /* 0x0000000000017941 */ /* 0x000fea0003800000 */
.L_x_164:
        /* <DEDUP_REMOVED lines=11> */
.L_x_167:
[----:B------:R-:W-:Y:S05]  /*4640*/  BSYNC B1 ;  /* 0x0000000000017941 */ /* 0x000fea0003800000 */
.L_x_166:
[----:B-1----:R-:W-:Y:S01]  /*4650*/  @!P4 IMAD R3, R90, R155, R12 ;  /* 0x0000009b5a03c224 */ /* 0x002fe200078e020c */
[----:B------:R-:W-:Y:S04]  /*4660*/  BSSY B1, `(.L_x_168) ;  /* 0x0000006000017945 */ /* 0x000fe80003800000 */
[----:B------:R1:W-:Y:S01]  /*4670*/  @!P4 STG.E.U8 desc[UR36][R6.64+0x80], R3 ;  /* 0x000080030600c986 */ /* 0x0003e2000c101124 */
[----:B------:R-:W-:Y:S05]  /*4680*/  @P3 BRA `(.L_x_169) ;  /* 0x00000000000c3947 */ /* 0x000fea0003800000 */
[----:B--2---:R-:W1:Y:S02]  /*4690*/  LDG.E.U8 R157, desc[UR36][R10.64+0x81] ;  /* 0x000081240a9d7981 */ /* 0x004e64000c1e1100 */
[----:B-1----:R-:W-:-:S05]  /*46a0*/  PRMT R3, R157, 0x8880, RZ ;  /* 0x000088809d037816 */ /* 0x002fca00000000ff */
[----:B------:R-:W-:-:S07]  /*46b0*/  IMAD R12, R3, R156, RZ ;  /* 0x0000009c030c7224 */ /* 0x000fce00078e02ff */
.L_x_169:
[----:B------:R-:W-:Y:S05]  /*46c0*/  BSYNC B1 ;  /* 0x0000000000017941 */ /* 0x000fea0003800000 */
.L_x_168:
[----:B------:R-:W-:Y:S01]  /*46d0*/  @!P3 IMAD R91, R91, R155, R12 ;  /* 0x0000009b5b5bb224 */ /* 0x000fe200078e020c */
[----:B------:R-:W-:Y:S04]  /*46e0*/  BSSY B1, `(.L_x_170) ;  /* 0x0000006000017945 */ /* 0x000fe80003800000 */
[----:B------:R0:W-:Y:S01]  /*46f0*/  @!P3 STG.E.U8 desc[UR36][R6.64+0x81], R91 ;  /* 0x0000815b0600b986 */ /* 0x0001e2000c101124 */
[----:B------:R-:W-:Y:S05]  /*4700*/  @P5 BRA `(.L_x_171) ;  /* 0x00000000000c5947 */ /* 0x000fea0003800000 */
[----:B--2---:R-:W1:Y:S02]  /*4710*/  LDG.E.U8 R157, desc[UR36][R8.64+0x88] ;  /* 0x00008824089d7981 */ /* 0x004e64000c1e1100 */
[----:B-1----:R-:W-:-:S05]  /*4720*/  PRMT R3, R157, 0x8880, RZ ;  /* 0x000088809d037816 */ /* 0x002fca00000000ff */
[----:B------:R-:W-:-:S07]  /*4730*/  IMAD R12, R3, R156, RZ ;  /* 0x0000009c030c7224 */ /* 0x000fce00078e02ff */
.L_x_171:
[----:B------:R-:W-:Y:S05]  /*4740*/  BSYNC B1 ;  /* 0x0000000000017941 */ /* 0x000fea0003800000 */
.L_x_170:
[----:B-1----:R-:W-:Y:S01]  /*4750*/  @!P5 IMAD R3, R92, R155, R12 ;  /* 0x0000009b5c03d224 */ /* 0x002fe200078e020c */
[----:B------:R-:W-:Y:S04]  /*4760*/  BSSY B1, `(.L_x_172) ;  /* 0x0000006000017945 */ /* 0x000fe80003800000 */
[----:B------:R1:W-:Y:S01]  /*4770*/  @!P5 STG.E.U8 desc[UR36][R4.64+0x88], R3 ;  /* 0x000088030400d986 */ /* 0x0003e2000c101124 */
[----:B------:R-:W-:Y:S05]  /*4780*/  @P2 BRA `(.L_x_173) ;  /* 0x00000000000c2947 */ /* 0x000fea0003800000 */
[----:B--2---:R-:W1:Y:S02]  /*4790*/  LDG.E.U8 R157, desc[UR36][R8.64+0x89] ;  /* 0x00008924089d7981 */ /* 0x004e64000c1e1100 */
[----:B-1----:R-:W-:-:S05]  /*47a0*/  PRMT R3, R157, 0x8880, RZ ;  /* 0x000088809d037816 */ /* 0x002fca00000000ff */
[----:B------:R-:W-:-:S07]  /*47b0*/  IMAD R12, R3, R156, RZ ;  /* 0x0000009c030c7224 */ /* 0x000fce00078e02ff */
.L_x_173:
[----:B------:R-:W-:Y:S05]  /*47c0*/  BSYNC B1 ;  /* 0x0000000000017941 */ /* 0x000fea0003800000 */
.L_x_172:
        /* <DEDUP_REMOVED lines=11> */
.L_x_175:
[----:B------:R-:W-:Y:S05]  /*4880*/  BSYNC B1 ;  /* 0x0000000000017941 */ /* 0x000fea0003800000 */
.L_x_174:
[----:B-1----:R-:W-:Y:S01]  /*4890*/  @!P4 IMAD R3, R94, R155, R12 ;  /* 0x0000009b5e03c224 */ /* 0x002fe200078e020c */
[----:B------:R-:W-:Y:S04]  /*48a0*/  BSSY B1, `(.L_x_176) ;  /* 0x0000006000017945 */ /* 0x000fe80003800000 */
[----:B------:R1:W-:Y:S01]  /*48b0*/  @!P4 STG.E.U8 desc[UR36][R6.64+0x88], R3 ;  /* 0x000088030600c986 */ /* 0x0003e2000c101124 */
[----:B------:R-:W-:Y:S05]  /*48c0*/  @P3 BRA `(.L_x_177) ;  /* 0x00000000000c3947 */ /* 0x000fea0003800000 */
[----:B--2---:R-:W1:Y:S02]  /*48d0*/  LDG.E.U8 R157, desc[UR36][R10.64+0x89] ;  /* 0x000089240a9d7981 */ /* 0x004e64000c1e1100 */
[----:B-1----:R-:W-:-:S05]  /*48e0*/  PRMT R3, R157, 0x8880, RZ ;  /* 0x000088809d037816 */ /* 0x002fca00000000ff */
[----:B------:R-:W-:-:S07]  /*48f0*/  IMAD R12, R3, R156, RZ ;  /* 0x0000009c030c7224 */ /* 0x000fce00078e02ff */
.L_x_177:
[----:B------:R-:W-:Y:S05]  /*4900*/  BSYNC B1 ;  /* 0x0000000000017941 */ /* 0x000fea0003800000 */
.L_x_176:
[----:B------:R-:W-:Y:S01]  /*4910*/  @!P3 IMAD R95, R95, R155, R12 ;  /* 0x0000009b5f5fb224 */ /* 0x000fe200078e020c */
[----:B------:R-:W-:Y:S04]  /*4920*/  BSSY B1, `(.L_x_178) ;  /* 0x0000006000017945 */ /* 0x000fe80003800000 */
[----:B------:R0:W-:Y:S01]  /*4930*/  @!P3 STG.E.U8 desc[UR36][R6.64+0x89], R95 ;  /* 0x0000895f0600b986 */ /* 0x0001e2000c101124 */
[----:B------:R-:W-:Y:S05]  /*4940*/  @P5 BRA `(.L_x_179) ;  /* 0x00000000000c5947 */ /* 0x000fea0003800000 */
[----:B--2---:R-:W1:Y:S02]  /*4950*/  LDG.E.U8 R157, desc[UR36][R8.64+0x90] ;  /* 0x00009024089d7981 */ /* 0x004e64000c1e1100 */
[----:B-1----:R-:W-:-:S05]  /*4960*/  PRMT R3, R157, 0x8880, RZ ;  /* 0x000088809d037816 */ /* 0x002fca00000000ff */
[----:B------:R-:W-:-:S07]  /*4970*/  IMAD R12, R3, R156, RZ ;  /* 0x0000009c030c7224 */ /* 0x000fce00078e02ff */
.L_x_179:
[----:B------:R-:W-:Y:S05]  /*4980*/  BSYNC B1 ;  /* 0x0000000000017941 */ /* 0x000fea0003800000 */
.L_x_178:
[----:B-1----:R-:W-:Y:S01]  /*4990*/  @!P5 IMAD R3, R96, R155, R12 ;  /* 0x0000009b6003d224 */ /* 0x002fe200078e020c */
[----:B------:R-:W-:Y:S04]  /*49a0*/  BSSY B1, `(.L_x_180) ;  /* 0x0000006000017945 */ /* 0x000fe80003800000 */
[----:B------:R1:W-:Y:S01]  /*49b0*/  @!P5 STG.E.U8 desc[UR36][R4.64+0x90], R3 ;  /* 0x000090030400d986 */ /* 0x0003e2000c101124 */
[----:B------:R-:W-:Y:S05]  /*49c0*/  @P2 BRA `(.L_x_181) ;  /* 0x00000000000c2947 */ /* 0x000fea0003800000 */
[----:B--2---:R-:W1:Y:S02]  /*49d0*/  LDG.E.U8 R157, desc[UR36][R8.64+0x91] ;  /* 0x00009124089d7981 */ /* 0x004e64000c1e1100 */
[----:B-1----:R-:W-:-:S05]  /*49e0*/  PRMT R3, R157, 0x8880, RZ ;  /* 0x000088809d037816 */ /* 0x002fca00000000ff */
[----:B------:R-:W-:-:S07]  /*49f0*/  IMAD R12, R3, R156, RZ ;  /* 0x0000009c030c7224 */ /* 0x000fce00078e02ff */
.L_x_181:
[----:B------:R-:W-:Y:S05]  /*4a00*/  BSYNC B1 ;  /* 0x0000000000017941 */ /* 0x000fea0003800000 */
.L_x_180:
        /* <DEDUP_REMOVED lines=11> */
.L_x_183:
[----:B------:R-:W-:Y:S05]  /*4ac0*/  BSYNC B1 ;  /* 0x0000000000017941 */ /* 0x000fea0003800000 */
.L_x_182:
[----:B-1----:R-:W-:Y:S01]  /*4ad0*/  @!P4 IMAD R3, R98, R155, R12 ;  /* 0x0000009b6203c224 */ /* 0x002fe200078e020c */
[----:B------:R-:W-:Y:S04]  /*4ae0*/  BSSY B1, `(.L_x_184) ;  /* 0x0000006000017945 */ /* 0x000fe80003800000 */
[----:B------:R1:W-:Y:S01]  /*4af0*/  @!P4 STG.E.U8 desc[UR36][R6.64+0x90], R3 ;  /* 0x000090030600c986 */ /* 0x0003e2000c101124 */
[----:B------:R-:W-:Y:S05]  /*4b00*/  @P3 BRA `(.L_x_185) ;  /* 0x00000000000c3947 */ /* 0x000fea0003800000 */
[----:B--2---:R-:W1:Y:S02]  /*4b10*/  LDG.E.U8 R157, desc[UR36][R10.64+0x91] ;  /* 0x000091240a9d7981 */ /* 0x004e64000c1e1100 */
[----:B-1----:R-:W-:-:S05]  /*4b20*/  PRMT R3, R157, 0x8880, RZ ;  /* 0x000088809d037816 */ /* 0x002fca00000000ff */
[----:B------:R-:W-:-:S07]  /*4b30*/  IMAD R12, R3, R156, RZ ;  /* 0x0000009c030c7224 */ /* 0x000fce00078e02ff */
.L_x_185:
[----:B------:R-:W-:Y:S05]  /*4b40*/  BSYNC B1 ;  /* 0x0000000000017941 */ /* 0x000fea0003800000 */
.L_x_184:
[----:B------:R-:W-:Y:S01]  /*4b50*/  @!P3 IMAD R99, R99, R155, R12 ;  /* 0x0000009b6363b224 */ /* 0x000fe200078e020c */
[----:B------:R-:W-:Y:S04]  /*4b60*/  BSSY B1, `(.L_x_186) ;  /* 0x0000006000017945 */ /* 0x000fe80003800000 */
[----:B------:R0:W-:Y:S01]  /*4b70*/  @!P3 STG.E.U8 desc[UR36][R6.64+0x91], R99 ;  /* 0x000091630600b986 */ /* 0x0001e2000c101124 */
[----:B------:R-:W-:Y:S05]  /*4b80*/  @P5 BRA `(.L_x_187) ;  /* 0x00000000000c5947 */ /* 0x000fea0003800000 */
[----:B--2---:R-:W1:Y:S02]  /*4b90*/  LDG.E.U8 R157, desc[UR36][R8.64+0x98] ;  /* 0x00009824089d7981 */ /* 0x004e64000c1e1100 */
[----:B-1----:R-:W-:-:S05]  /*4ba0*/  PRMT R3, R157, 0x8880, RZ ;  /* 0x000088809d037816 */ /* 0x002fca00000000ff */
[----:B------:R-:W-:-:S07]  /*4bb0*/  IMAD R12, R3, R156, RZ ;  /* 0x0000009c030c7224 */ /* 0x000fce00078e02ff */
.L_x_187:
[----:B------:R-:W-:Y:S05]  /*4bc0*/  BSYNC B1 ;  /* 0x0000000000017941 */ /* 0x000fea0003800000 */
.L_x_186:
[----:B-1----:R-:W-:Y:S01]  /*4bd0*/  @!P5 IMAD R3, R100, R155, R12 ;  /* 0x0000009b6403d224 */ /* 0x002fe200078e020c */
[----:B------:R-:W-:Y:S04]  /*4be0*/  BSSY B1, `(.L_x_188) ;  /* 0x0000006000017945 */ /* 0x000fe80003800000 */
[----:B------:R1:W-:Y:S01]  /*4bf0*/  @!P5 STG.E.U8 desc[UR36][R4.64+0x98], R3 ;  /* 0x000098030400d986 */ /* 0x0003e2000c101124 */
[----:B------:R-:W-:Y:S05]  /*4c00*/  @P2 BRA `(.L_x_189) ;  /* 0x00000000000c2947 */ /* 0x000fea0003800000 */
[----:B--2---:R-:W1:Y:S02]  /*4c10*/  LDG.E.U8 R157, desc[UR36][R8.64+0x99] ;  /* 0x00009924089d7981 */ /* 0x004e64000c1e1100 */
[----:B-1----:R-:W-:-:S05]  /*4c20*/  PRMT R3, R157, 0x8880, RZ ;  /* 0x000088809d037816 */ /* 0x002fca00000000ff */
[----:B------:R-:W-:-:S07]  /*4c30*/  IMAD R12, R3, R156, RZ ;  /* 0x0000009c030c7224 */ /* 0x000fce00078e02ff */
.L_x_189:
[----:B------:R-:W-:Y:S05]  /*4c40*/  BSYNC B1 ;  /* 0x0000000000017941 */ /* 0x000fea0003800000 */
.L_x_188:
        /* <DEDUP_REMOVED lines=11> */
.L_x_191:
[----:B------:R-:W-:Y:S05]  /*4d00*/  BSYNC B1 ;  /* 0x0000000000017941 */ /* 0x000fea0003800000 */
.L_x_190:
[----:B-1----:R-:W-:Y:S01]  /*4d10*/  @!P4 IMAD R3, R102, R155, R12 ;  /* 0x0000009b6603c224 */ /* 0x002fe200078e020c */
[----:B------:R-:W-:Y:S04]  /*4d20*/  BSSY B1, `(.L_x_192) ;  /* 0x0000006000017945 */ /* 0x000fe80003800000 */
[----:B------:R1:W-:Y:S01]  /*4d30*/  @!P4 STG.E.U8 desc[UR36][R6.64+0x98], R3 ;  /* 0x000098030600c986 */ /* 0x0003e2000c101124 */
[----:B------:R-:W-:Y:S05]  /*4d40*/  @P3 BRA `(.L_x_193) ;  /* 0x00000000000c3947 */ /* 0x000fea0003800000 */
[----:B--2---:R-:W1:Y:S02]  /*4d50*/  LDG.E.U8 R157, desc[UR36][R10.64+0x99] ;  /* 0x000099240a9d7981 */ /* 0x004e64000c1e1100 */
[----:B-1----:R-:W-:-:S05]  /*4d60*/  PRMT R3, R157, 0x8880, RZ ;  /* 0x000088809d037816 */ /* 0x002fca00000000ff */
[----:B------:R-:W-:-:S07]  /*4d70*/  IMAD R12, R3, R156, RZ ;  /* 0x0000009c030c7224 */ /* 0x000fce00078e02ff */
.L_x_193:
[----:B------:R-:W-:Y:S05]  /*4d80*/  BSYNC B1 ;  /* 0x0000000000017941 */ /* 0x000fea0003800000 */
.L_x_192:
[----:B------:R-:W-:Y:S01]  /*4d90*/  @!P3 IMAD R103, R103, R155, R12 ;  /* 0x0000009b6767b224 */ /* 0x000fe200078e020c */
[----:B------:R-:W-:Y:S04]  /*4da0*/  BSSY B1, `(.L_x_194) ;  /* 0x0000006000017945 */ /* 0x000fe80003800000 */
[----:B------:R0:W-:Y:S01]  /*4db0*/  @!P3 STG.E.U8 desc[UR36][R6.64+0x99], R103 ;  /* 0x000099670600b986 */ /* 0x0001e2000c101124 */
[----:B------:R-:W-:Y:S05]  /*4dc0*/  @P5 BRA `(.L_x_195) ;  /* 0x00000000000c5947 */ /* 0x000fea0003800000 */
[----:B--2---:R-:W1:Y:S02]  /*4dd0*/  LDG.E.U8 R157, desc[UR36][R8.64+0xa0] ;  /* 0x0000a024089d7981 */ /* 0x004e64000c1e1100 */
[----:B-1----:R-:W-:-:S05]  /*4de0*/  PRMT R3, R157, 0x8880, RZ ;  /* 0x000088809d037816 */ /* 0x002fca00000000ff */
[----:B------:R-:W-:-:S07]  /*4df0*/  IMAD R12, R3, R156, RZ ;  /* 0x0000009c030c7224 */ /* 0x000fce00078e02ff */
.L_x_195:
[----:B------:R-:W-:Y:S05]  /*4e00*/  BSYNC B1 ;  /* 0x0000000000017941 */ /* 0x000fea0003800000 */
.L_x_194:
[----:B-1----:R-:W-:Y:S01]  /*4e10*/  @!P5 IMAD R3, R104, R155, R12 ;  /* 0x0000009b6803d224 */ /* 0x002fe200078e020c */
[----:B------:R-:W-:Y:S04]  /*4e20*/  BSSY B1, `(.L_x_196) ;  /* 0x0000006000017945 */ /* 0x000fe80003800000 */
[----:B------:R1:W-:Y:S01]  /*4e30*/  @!P5 STG.E.U8 desc[UR36][R4.64+0xa0], R3 ;  /* 0x0000a0030400d986 */ /* 0x0003e2000c101124 */
[----:B------:R-:W-:Y:S05]  /*4e40*/  @P2 BRA `(.L_x_197) ;  /* 0x00000000000c2947 */ /* 0x000fea0003800000 */
[----:B--2---:R-:W1:Y:S02]  /*4e50*/  LDG.E.U8 R157, desc[UR36][R8.64+0xa1] ;  /* 0x0000a124089d7981 */ /* 0x004e64000c1e1100 */
[----:B-1----:R-:W-:-:S05]  /*4e60*/  PRMT R3, R157, 0x8880, RZ ;  /* 0x000088809d037816 */ /* 0x002fca00000000ff */
[----:B------:R-:W-:-:S07]  /*4e70*/  IMAD R12, R3, R156, RZ ;  /* 0x0000009c030c7224 */ /* 0x000fce00078e02ff */
.L_x_197:
[----:B------:R-:W-:Y:S05]  /*4e80*/  BSYNC B1 ;  /* 0x0000000000017941 */ /* 0x000fea0003800000 */
.L_x_196:
        /* <DEDUP_REMOVED lines=11> */
.L_x_199:
[----:B------:R-:W-:Y:S05]  /*4f40*/  BSYNC B1 ;  /* 0x0000000000017941 */ /* 0x000fea0003800000 */
.L_x_198:
[----:B-1----:R-:W-:Y:S01]  /*4f50*/  @!P4 IMAD R3, R106, R155, R12 ;  /* 0x0000009b6a03c224 */ /* 0x002fe200078e020c */
[----:B------:R-:W-:Y:S04]  /*4f60*/  BSSY B1, `(.L_x_200) ;  /* 0x0000006000017945 */ /* 0x000fe80003800000 */
[----:B------:R1:W-:Y:S01]  /*4f70*/  @!P4 STG.E.U8 desc[UR36][R6.64+0xa0], R3 ;  /* 0x0000a0030600c986 */ /* 0x0003e2000c101124 */
[----:B------:R-:W-:Y:S05]  /*4f80*/  @P3 BRA `(.L_x_201) ;  /* 0x00000000000c3947 */ /* 0x000fea0003800000 */
[----:B--2---:R-:W1:Y:S02]  /*4f90*/  LDG.E.U8 R157, desc[UR36][R10.64+0xa1] ;  /* 0x0000a1240a9d7981 */ /* 0x004e64000c1e1100 */
[----:B-1----:R-:W-:-:S05]  /*4fa0*/  PRMT R3, R157, 0x8880, RZ ;  /* 0x000088809d037816 */ /* 0x002fca00000000ff */
[----:B------:R-:W-:-:S07]  /*4fb0*/  IMAD R12, R3, R156, RZ ;  /* 0x0000009c030c7224 */ /* 0x000fce00078e02ff */
.L_x_201:
[----:B------:R-:W-:Y:S05]  /*4fc0*/  BSYNC B1 ;  /* 0x0000000000017941 */ /* 0x000fea0003800000 */
.L_x_200:
[----:B------:R-:W-:Y:S01]  /*4fd0*/  @!P3 IMAD R107, R107, R155, R12 ;  /* 0x0000009b6b6bb224 */ /* 0x000fe200078e020c */
[----:B------:R-:W-:Y:S04]  /*4fe0*/  BSSY B1, `(.L_x_202) ;  /* 0x0000006000017945 */ /* 0x000fe80003800000 */
[----:B------:R0:W-:Y:S01]  /*4ff0*/  @!P3 STG.E.U8 desc[UR36][R6.64+0xa1], R107 ;  /* 0x0000a16b0600b986 */ /* 0x0001e2000c101124 */
[----:B------:R-:W-:Y:S05]  /*5000*/  @P5 BRA `(.L_x_203) ;  /* 0x00000000000c5947 */ /* 0x000fea0003800000 */
[----:B--2---:R-:W1:Y:S02]  /*5010*/  LDG.E.U8 R157, desc[UR36][R8.64+0xa8] ;  /* 0x0000a824089d7981 */ /* 0x004e64000c1e1100 */
[----:B-1----:R-:W-:-:S05]  /*5020*/  PRMT R3, R157, 0x8880, RZ ;  /* 0x000088809d037816 */ /* 0x002fca00000000ff */
[----:B------:R-:W-:-:S07]  /*5030*/  IMAD R12, R3, R156, RZ ;  /* 0x0000009c030c7224 */ /* 0x000fce00078e02ff */
.L_x_203:
[----:B------:R-:W-:Y:S05]  /*5040*/  BSYNC B1 ;  /* 0x0000000000017941 */ /* 0x000fea0003800000 */
.L_x_202:
[----:B-1----:R-:W-:Y:S01]  /*5050*/  @!P5 IMAD R3, R108, R155, R12 ;  /* 0x0000009b6c03d224 */ /* 0x002fe200078e020c */
[----:B------:R-:W-:Y:S04]  /*5060*/  BSSY B1, `(.L_x_204) ;  /* 0x0000006000017945 */ /* 0x000fe80003800000 */
[----:B------:R1:W-:Y:S01]  /*5070*/  @!P5 STG.E.U8 desc[UR36][R4.64+0xa8], R3 ;  /* 0x0000a8030400d986 */ /* 0x0003e2000c101124 */
[----:B------:R-:W-:Y:S05]  /*5080*/  @P2 BRA `(.L_x_205) ;  /* 0x00000000000c2947 */ /* 0x000fea0003800000 */
[----:B--2---:R-:W1:Y:S02]  /*5090*/  LDG.E.U8 R157, desc[UR36][R8.64+0xa9] ;  /* 0x0000a924089d7981 */ /* 0x004e64000c1e1100 */
[----:B-1----:R-:W-:-:S05]  /*50a0*/  PRMT R3, R157, 0x8880, RZ ;  /* 0x000088809d037816 */ /* 0x002fca00000000ff */
[----:B------:R-:W-:-:S07]  /*50b0*/  IMAD R12, R3, R156, RZ ;  /* 0x0000009c030c7224 */ /* 0x000fce00078e02ff */
.L_x_205:
[----:B------:R-:W-:Y:S05]  /*50c0*/  BSYNC B1 ;  /* 0x0000000000017941 */ /* 0x000fea0003800000 */
.L_x_204:
        /* <DEDUP_REMOVED lines=11> */
.L_x_207:
[----:B------:R-:W-:Y:S05]  /*5180*/  BSYNC B1 ;  /* 0x0000000000017941 */ /* 0x000fea0003800000 */
.L_x_206:
[----:B-1----:R-:W-:Y:S01]  /*5190*/  @!P4 IMAD R3, R110, R155, R12 ;  /* 0x0000009b6e03c224 */ /* 0x002fe200078e020c */
[----:B------:R-:W-:Y:S04]  /*51a0*/  BSSY B1, `(.L_x_208) ;  /* 0x0000006000017945 */ /* 0x000fe80003800000 */
[----:B------:R1:W-:Y:S01]  /*51b0*/  @!P4 STG.E.U8 desc[UR36][R6.64+0xa8], R3 ;  /* 0x0000a8030600c986 */ /* 0x0003e2000c101124 */
[----:B------:R-:W-:Y:S05]  /*51c0*/  @P3 BRA `(.L_x_209) ;  /* 0x00000000000c3947 */ /* 0x000fea0003800000 */
[----:B--2---:R-:W1:Y:S02]  /*51d0*/  LDG.E.U8 R157, desc[UR36][R10.64+0xa9] ;  /* 0x0000a9240a9d7981 */ /* 0x004e64000c1e1100 */
[----:B-1----:R-:W-:-:S05]  /*51e0*/  PRMT R3, R157, 0x8880, RZ ;  /* 0x000088809d037816 */ /* 0x002fca00000000ff */
[----:B------:R-:W-:-:S07]  /*51f0*/  IMAD R12, R3, R156, RZ ;  /* 0x0000009c030c7224 */ /* 0x000fce00078e02ff */
.L_x_209:
[----:B------:R-:W-:Y:S05]  /*5200*/  BSYNC B1 ;  /* 0x0000000000017941 */ /* 0x000fea0003800000 */
.L_x_208:
[----:B------:R-:W-:Y:S01]  /*5210*/  @!P3 IMAD R111, R111, R155, R12 ;  /* 0x0000009b6f6fb224 */ /* 0x000fe200078e020c */
[----:B------:R-:W-:Y:S04]  /*5220*/  BSSY B1, `(.L_x_210) ;  /* 0x0000006000017945 */ /* 0x000fe80003800000 */
[----:B------:R0:W-:Y:S01]  /*5230*/  @!P3 STG.E.U8 desc[UR36][R6.64+0xa9], R111 ;  /* 0x0000a96f0600b986 */ /* 0x0001e2000c101124 */
[----:B------:R-:W-:Y:S05]  /*5240*/  @P5 BRA `(.L_x_211) ;  /* 0x00000000000c5947 */ /* 0x000fea0003800000 */
[----:B--2---:R-:W1:Y:S02]  /*5250*/  LDG.E.U8 R157, desc[UR36][R8.64+0xb0] ;  /* 0x0000b024089d7981 */ /* 0x004e64000c1e1100 */
[----:B-1----:R-:W-:-:S05]  /*5260*/  PRMT R3, R157, 0x8880, RZ ;  /* 0x000088809d037816 */ /* 0x002fca00000000ff */
[----:B------:R-:W-:-:S07]  /*5270*/  IMAD R12, R3, R156, RZ ;  /* 0x0000009c030c7224 */ /* 0x000fce00078e02ff */
.L_x_211:
[----:B------:R-:W-:Y:S05]  /*5280*/  BSYNC B1 ;  /* 0x0000000000017941 */ /* 0x000fea0003800000 */
.L_x_210:
[----:B-1----:R-:W-:Y:S01]  /*5290*/  @!P5 IMAD R3, R112, R155, R12 ;  /* 0x0000009b7003d224 */ /* 0x002fe200078e020c */
[----:B------:R-:W-:Y:S04]  /*52a0*/  BSSY B1, `(.L_x_212) ;  /* 0x0000006000017945 */ /* 0x000fe80003800000 */
[----:B------:R1:W-:Y:S01]  /*52b0*/  @!P5 STG.E.U8 desc[UR36][R4.64+0xb0], R3 ;  /* 0x0000b0030400d986 */ /* 0x0003e2000c101124 */
[----:B------:R-:W-:Y:S05]  /*52c0*/  @P2 BRA `(.L_x_213) ;  /* 0x00000000000c2947 */ /* 0x000fea0003800000 */
[----:B--2---:R-:W1:Y:S02]  /*52d0*/  LDG.E.U8 R157, desc[UR36][R8.64+0xb1] ;  /* 0x0000b124089d7981 */ /* 0x004e64000c1e1100 */
[----:B-1----:R-:W-:-:S05]  /*52e0*/  PRMT R3, R157, 0x8880, RZ ;  /* 0x000088809d037816 */ /* 0x002fca00000000ff */
[----:B------:R-:W-:-:S07]  /*52f0*/  IMAD R12, R3, R156, RZ ;  /* 0x0000009c030c7224 */ /* 0x000fce00078e02ff */
.L_x_213:
[----:B------:R-:W-:Y:S05]  /*5300*/  BSYNC B1 ;  /* 0x0000000000017941 */ /* 0x000fea0003800000 */
.L_x_212:
        /* <DEDUP_REMOVED lines=11> */
.L_x_215:
[----:B------:R-:W-:Y:S05]  /*53c0*/  BSYNC B1 ;  /* 0x0000000000017941 */ /* 0x000fea0003800000 */
.L_x_214:
[----:B-1----:R-:W-:Y:S01]  /*53d0*/  @!P4 IMAD R3, R114, R155, R12 ;  /* 0x0000009b7203c224 */ /* 0x002fe200078e020c */
[----:B------:R-:W-:Y:S04]  /*53e0*/  BSSY B1, `(.L_x_216) ;  /* 0x0000006000017945 */ /* 0x000fe80003800000 */
[----:B------:R1:W-:Y:S01]  /*53f0*/  @!P4 STG.E.U8 desc[UR36][R6.64+0xb0], R3 ;  /* 0x0000b0030600c986 */ /* 0x0003e2000c101124 */
[----:B------:R-:W-:Y:S05]  /*5400*/  @P3 BRA `(.L_x_217) ;  /* 0x00000000000c3947 */ /* 0x000fea0003800000 */
[----:B--2---:R-:W1:Y:S02]  /*5410*/  LDG.E.U8 R157, desc[UR36][R10.64+0xb1] ;  /* 0x0000b1240a9d7981 */ /* 0x004e64000c1e1100 */
[----:B-1----:R-:W-:-:S05]  /*5420*/  PRMT R3, R157, 0x8880, RZ ;  /* 0x000088809d037816 */ /* 0x002fca00000000ff */
[----:B------:R-:W-:-:S07]  /*5430*/  IMAD R12, R3, R156, RZ ;  /* 0x0000009c030c7224 */ /* 0x000fce00078e02ff */
.L_x_217:
[----:B------:R-:W-:Y:S05]  /*5440*/  BSYNC B1 ;  /* 0x0000000000017941 */ /* 0x000fea0003800000 */
.L_x_216:
[----:B------:R-:W-:Y:S01]  /*5450*/  @!P3 IMAD R115, R115, R155, R12 ;  /* 0x0000009b7373b224 */ /* 0x000fe200078e020c */
[----:B------:R-:W-:Y:S04]  /*5460*/  BSSY B1, `(.L_x_218) ;  /* 0x0000006000017945 */ /* 0x000fe80003800000 */
[----:B------:R0:W-:Y:S01]  /*5470*/  @!P3 STG.E.U8 desc[UR36][R6.64+0xb1], R115 ;  /* 0x0000b1730600b986 */ /* 0x0001e2000c101124 */
[----:B------:R-:W-:Y:S05]  /*5480*/  @P5 BRA `(.L_x_219) ;  /* 0x00000000000c5947 */ /* 0x000fea0003800000 */
[----:B--2---:R-:W1:Y:S02]  /*5490*/  LDG.E.U8 R157, desc[UR36][R8.64+0xb8] ;  /* 0x0000b824089d7981 */ /* 0x004e64000c1e1100 */
[----:B-1----:R-:W-:-:S05]  /*54a0*/  PRMT R3, R157, 0x8880, RZ ;  /* 0x000088809d037816 */ /* 0x002fca00000000ff */
[----:B------:R-:W-:-:S07]  /*54b0*/  IMAD R12, R3, R156, RZ ;  /* 0x0000009c030c7224 */ /* 0x000fce00078e02ff */
.L_x_219:
[----:B------:R-:W-:Y:S05]  /*54c0*/  BSYNC B1 ;  /* 0x0000000000017941 */ /* 0x000fea0003800000 */
.L_x_218:
[----:B-1----:R-:W-:Y:S01]  /*54d0*/  @!P5 IMAD R3, R116, R155, R12 ;  /* 0x0000009b7403d224 */ /* 0x002fe200078e020c */
[----:B------:R-:W-:Y:S04]  /*54e0*/  BSSY B1, `(.L_x_220) ;  /* 0x0000006000017945 */ /* 0x000fe80003800000 */
[----:B------:R1:W-:Y:S01]  /*54f0*/  @!P5 STG.E.U8 desc[UR36][R4.64+0xb8], R3 ;  /* 0x0000b8030400d986 */ /* 0x0003e2000c101124 */
[----:B------:R-:W-:Y:S05]  /*5500*/  @P2 BRA `(.L_x_221) ;  /* 0x00000000000c2947 */ /* 0x000fea0003800000 */
[----:B--2---:R-:W1:Y:S02]  /*5510*/  LDG.E.U8 R157, desc[UR36][R8.64+0xb9] ;  /* 0x0000b924089d7981 */ /* 0x004e64000c1e1100 */
[----:B-1----:R-:W-:-:S05]  /*5520*/  PRMT R3, R157, 0x8880, RZ ;  /* 0x000088809d037816 */ /* 0x002fca00000000ff */
[----:B------:R-:W-:-:S07]  /*5530*/  IMAD R12, R3, R156, RZ ;  /* 0x0000009c030c7224 */ /* 0x000fce00078e02ff */
.L_x_221:
[----:B------:R-:W-:Y:S05]  /*5540*/  BSYNC B1 ;  /* 0x0000000000017941 */ /* 0x000fea0003800000 */
.L_x_220:
        /* <DEDUP_REMOVED lines=11> */
.L_x_223:
[----:B------:R-:W-:Y:S05]  /*5600*/  BSYNC B1 ;  /* 0x0000000000017941 */ /* 0x000fea0003800000 */
.L_x_222:
[----:B-1----:R-:W-:Y:S01]  /*5610*/  @!P4 IMAD R3, R118, R155, R12 ;  /* 0x0000009b7603c224 */ /* 0x002fe200078e020c */
[----:B------:R-:W-:Y:S04]  /*5620*/  BSSY B1, `(.L_x_224) ;  /* 0x0000006000017945 */ /* 0x000fe80003800000 */
[----:B------:R1:W-:Y:S01]  /*5630*/  @!P4 STG.E.U8 desc[UR36][R6.64+0xb8], R3 ;  /* 0x0000b8030600c986 */ /* 0x0003e2000c101124 */
[----:B------:R-:W-:Y:S05]  /*5640*/  @P3 BRA `(.L_x_225) ;  /* 0x00000000000c3947 */ /* 0x000fea0003800000 */
[----:B--2---:R-:W1:Y:S02]  /*5650*/  LDG.E.U8 R157, desc[UR36][R10.64+0xb9] ;  /* 0x0000b9240a9d7981 */ /* 0x004e64000c1e1100 */
[----:B-1----:R-:W-:-:S05]  /*5660*/  PRMT R3, R157, 0x8880, RZ ;  /* 0x000088809d037816 */ /* 0x002fca00000000ff */
[----:B------:R-:W-:-:S07]  /*5670*/  IMAD R12, R3, R156, RZ ;  /* 0x0000009c030c7224 */ /* 0x000fce00078e02ff */
.L_x_225:
[----:B------:R-:W-:Y:S05]  /*5680*/  BSYNC B1 ;  /* 0x0000000000017941 */ /* 0x000fea0003800000 */
.L_x_224:
[----:B------:R-:W-:Y:S01]  /*5690*/  @!P3 IMAD R119, R119, R155, R12 ;  /* 0x0000009b7777b224 */ /* 0x000fe200078e020c */
[----:B------:R-:W-:Y:S04]  /*56a0*/  BSSY B1, `(.L_x_226) ;  /* 0x0000006000017945 */ /* 0x000fe80003800000 */
[----:B------:R0:W-:Y:S01]  /*56b0*/  @!P3 STG.E.U8 desc[UR36][R6.64+0xb9], R119 ;  /* 0x0000b9770600b986 */ /* 0x0001e2000c101124 */
[----:B------:R-:W-:Y:S05]  /*56c0*/  @P5 BRA `(.L_x_227) ;  /* 0x00000000000c5947 */ /* 0x000fea0003800000 */
[----:B--2---:R-:W1:Y:S02]  /*56d0*/  LDG.E.U8 R157, desc[UR36][R8.64+0xc0] ;  /* 0x0000c024089d7981 */ /* 0x004e64000c1e1100 */
[----:B-1----:R-:W-:-:S05]  /*56e0*/  PRMT R3, R157, 0x8880, RZ ;  /* 0x000088809d037816 */ /* 0x002fca00000000ff */
[----:B------:R-:W-:-:S07]  /*56f0*/  IMAD R12, R3, R156, RZ ;  /* 0x0000009c030c7224 */ /* 0x000fce00078e02ff */
.L_x_227:
[----:B------:R-:W-:Y:S05]  /*5700*/  BSYNC B1 ;  /* 0x0000000000017941 */ /* 0x000fea0003800000 */
.L_x_226:
[----:B-1----:R-:W-:Y:S01]  /*5710*/  @!P5 IMAD R3, R120, R155, R12 ;  /* 0x0000009b7803d224 */ /* 0x002fe200078e020c */
[----:B------:R-:W-:Y:S04]  /*5720*/  BSSY B1, `(.L_x_228) ;  /* 0x0000006000017945 */ /* 0x000fe80003800000 */
[----:B------:R1:W-:Y:S01]  /*5730*/  @!P5 STG.E.U8 desc[UR36][R4.64+0xc0], R3 ;  /* 0x0000c0030400d986 */ /* 0x0003e2000c101124 */
[----:B------:R-:W-:Y:S05]  /*5740*/  @P2 BRA `(.L_x_229) ;  /* 0x00000000000c2947 */ /* 0x000fea0003800000 */
[----:B--2---:R-:W1:Y:S02]  /*5750*/  LDG.E.U8 R157, desc[UR36][R8.64+0xc1] ;  /* 0x0000c124089d7981 */ /* 0x004e64000c1e1100 */
[----:B-1----:R-:W-:-:S05]  /*5760*/  PRMT R3, R157, 0x8880, RZ ;  /* 0x000088809d037816 */ /* 0x002fca00000000ff */
[----:B------:R-:W-:-:S07]  /*5770*/  IMAD R12, R3, R156, RZ ;  /* 0x0000009c030c7224 */ /* 0x000fce00078e02ff */
.L_x_229:
[----:B------:R-:W-:Y:S05]  /*5780*/  BSYNC B1 ;  /* 0x0000000000017941 */ /* 0x000fea0003800000 */
.L_x_228:
        /* <DEDUP_REMOVED lines=11> */
.L_x_231:
[----:B------:R-:W-:Y:S05]  /*5840*/  BSYNC B1 ;  /* 0x0000000000017941 */ /* 0x000fea0003800000 */
.L_x_230:
[----:B-1----:R-:W-:Y:S01]  /*5850*/  @!P4 IMAD R3, R122, R155, R12 ;  /* 0x0000009b7a03c224 */ /* 0x002fe200078e020c */
[----:B------:R-:W-:Y:S04]  /*5860*/  BSSY B1, `(.L_x_232) ;  /* 0x0000006000017945 */ /* 0x000fe80003800000 */
[----:B------:R1:W-:Y:S01]  /*5870*/  @!P4 STG.E.U8 desc[UR36][R6.64+0xc0], R3 ;  /* 0x0000c0030600c986 */ /* 0x0003e2000c101124 */
[----:B------:R-:W-:Y:S05]  /*5880*/  @P3 BRA `(.L_x_233) ;  /* 0x00000000000c3947 */ /* 0x000fea0003800000 */
[----:B--2---:R-:W1:Y:S02]  /*5890*/  LDG.E.U8 R157, desc[UR36][R10.64+0xc1] ;  /* 0x0000c1240a9d7981 */ /* 0x004e64000c1e1100 */
[----:B-1----:R-:W-:-:S05]  /*58a0*/  PRMT R3, R157, 0x8880, RZ ;  /* 0x000088809d037816 */ /* 0x002fca00000000ff */
[----:B------:R-:W-:-:S07]  /*58b0*/  IMAD R12, R3, R156, RZ ;  /* 0x0000009c030c7224 */ /* 0x000fce00078e02ff */
.L_x_233:
[----:B------:R-:W-:Y:S05]  /*58c0*/  BSYNC B1 ;  /* 0x0000000000017941 */ /* 0x000fea0003800000 */
.L_x_232:
[----:B------:R-:W-:Y:S01]  /*58d0*/  @!P3 IMAD R123, R123, R155, R12 ;  /* 0x0000009b7b7bb224 */ /* 0x000fe200078e020c */
[----:B------:R-:W-:Y:S04]  /*58e0*/  BSSY B1, `(.L_x_234) ;  /* 0x0000006000017945 */ /* 0x000fe80003800000 */
[----:B------:R0:W-:Y:S01]  /*58f0*/  @!P3 STG.E.U8 desc[UR36][R6.64+0xc1], R123 ;  /* 0x0000c17b0600b986 */ /* 0x0001e2000c101124 */
[----:B------:R-:W-:Y:S05]  /*5900*/  @P5 BRA `(.L_x_235) ;  /* 0x00000000000c5947 */ /* 0x000fea0003800000 */
[----:B--2---:R-:W1:Y:S02]  /*5910*/  LDG.E.U8 R157, desc[UR36][R8.64+0xc8] ;  /* 0x0000c824089d7981 */ /* 0x004e64000c1e1100 */
[----:B-1----:R-:W-:-:S05]  /*5920*/  PRMT R3, R157, 0x8880, RZ ;  /* 0x000088809d037816 */ /* 0x002fca00000000ff */
[----:B------:R-:W-:-:S07]  /*5930*/  IMAD R12, R3, R156, RZ ;  /* 0x0000009c030c7224 */ /* 0x000fce00078e02ff */
.L_x_235:
[----:B------:R-:W-:Y:S05]  /*5940*/  BSYNC B1 ;  /* 0x0000000000017941 */ /* 0x000fea0003800000 */
.L_x_234:
[----:B-1----:R-:W-:Y:S01]  /*5950*/  @!P5 IMAD R3, R124, R155, R12 ;  /* 0x0000009b7c03d224 */ /* 0x002fe200078e020c */
[----:B------:R-:W-:Y:S04]  /*5960*/  BSSY B1, `(.L_x_236) ;  /* 0x0000006000017945 */ /* 0x000fe80003800000 */
[----:B------:R1:W-:Y:S01]  /*5970*/  @!P5 STG.E.U8 desc[UR36][R4.64+0xc8], R3 ;  /* 0x0000c8030400d986 */ /* 0x0003e2000c101124 */
[----:B------:R-:W-:Y:S05]  /*5980*/  @P2 BRA `(.L_x_237) ;  /* 0x00000000000c2947 */ /* 0x000fea0003800000 */
[----:B--2---:R-:W1:Y:S02]  /*5990*/  LDG.E.U8 R157, desc[UR36][R8.64+0xc9] ;  /* 0x0000c924089d7981 */ /* 0x004e64000c1e1100 */
[----:B-1----:R-:W-:-:S05]  /*59a0*/  PRMT R3, R157, 0x8880, RZ ;  /* 0x000088809d037816 */ /* 0x002fca00000000ff */
[----:B------:R-:W-:-:S07]  /*59b0*/  IMAD R12, R3, R156, RZ ;  /* 0x0000009c030c7224 */ /* 0x000fce00078e02ff */
.L_x_237:
[----:B------:R-:W-:Y:S05]  /*59c0*/  BSYNC B1 ;  /* 0x0000000000017941 */ /* 0x000fea0003800000 */
.L_x_236:
        /* <DEDUP_REMOVED lines=11> */
.L_x_239:
[----:B------:R-:W-:Y:S05]  /*5a80*/  BSYNC B1 ;  /* 0x0000000000017941 */ /* 0x000fea0003800000 */
.L_x_238:
[----:B-1----:R-:W-:Y:S01]  /*5a90*/  @!P4 IMAD R3, R126, R155, R12 ;  /* 0x0000009b7e03c224 */ /* 0x002fe200078e020c */
[----:B------:R-:W-:Y:S04]  /*5aa0*/  BSSY B1, `(.L_x_240) ;  /* 0x0000006000017945 */ /* 0x000fe80003800000 */
[----:B------:R1:W-:Y:S01]  /*5ab0*/  @!P4 STG.E.U8 desc[UR36][R6.64+0xc8], R3 ;  /* 0x0000c8030600c986 */ /* 0x0003e2000c101124 */
[----:B------:R-:W-:Y:S05]  /*5ac0*/  @P3 BRA `(.L_x_241) ;  /* 0x00000000000c3947 */ /* 0x000fea0003800000 */
[----:B--2---:R-:W1:Y:S02]  /*5ad0*/  LDG.E.U8 R157, desc[UR36][R10.64+0xc9] ;  /* 0x0000c9240a9d7981 */ /* 0x004e64000c1e1100 */
[----:B-1----:R-:W-:-:S05]  /*5ae0*/  PRMT R3, R157, 0x8880, RZ ;  /* 0x000088809d037816 */ /* 0x002fca00000000ff */
[----:B------:R-:W-:-:S07]  /*5af0*/  IMAD R12, R3, R156, RZ ;  /* 0x0000009c030c7224 */ /* 0x000fce00078e02ff */
.L_x_241:
[----:B------:R-:W-:Y:S05]  /*5b00*/  BSYNC B1 ;  /* 0x0000000000017941 */ /* 0x000fea0003800000 */
.L_x_240:
[----:B------:R-:W-:Y:S01]  /*5b10*/  @!P3 IMAD R127, R127, R155, R12 ;  /* 0x0000009b7f7fb224 */ /* 0x000fe200078e020c */
[----:B------:R-:W-:Y:S04]  /*5b20*/  BSSY B1, `(.L_x_242) ;  /* 0x0000006000017945 */ /* 0x000fe80003800000 */
[----:B------:R0:W-:Y:S01]  /*5b30*/  @!P3 STG.E.U8 desc[UR36][R6.64+0xc9], R127 ;  /* 0x0000c97f0600b986 */ /* 0x0001e2000c101124 */
[----:B------:R-:W-:Y:S05]  /*5b40*/  @P5 BRA `(.L_x_243) ;  /* 0x00000000000c5947 */ /* 0x000fea0003800000 */
[----:B--2---:R-:W1:Y:S02]  /*5b50*/  LDG.E.U8 R157, desc[UR36][R8.64+0xd0] ;  /* 0x0000d024089d7981 */ /* 0x004e64000c1e1100 */
[----:B-1----:R-:W-:-:S05]  /*5b60*/  PRMT R3, R157, 0x8880, RZ ;  /* 0x000088809d037816 */ /* 0x002fca00000000ff */
[----:B------:R-:W-:-:S07]  /*5b70*/  IMAD R12, R3, R156, RZ ;  /* 0x0000009c030c7224 */ /* 0x000fce00078e02ff */
.L_x_243:
[----:B------:R-:W-:Y:S05]  /*5b80*/  BSYNC B1 ;  /* 0x0000000000017941 */ /* 0x000fea0003800000 */
.L_x_242:
[----:B-1----:R-:W-:Y:S01]  /*5b90*/  @!P5 IMAD R3, R128, R155, R12 ;  /* 0x0000009b8003d224 */ /* 0x002fe200078e020c */
[----:B------:R-:W-:Y:S04]  /*5ba0*/  BSSY B1, `(.L_x_244) ;  /* 0x0000006000017945 */ /* 0x000fe80003800000 */
[----:B------:R1:W-:Y:S01]  /*5bb0*/  @!P5 STG.E.U8 desc[UR36][R4.64+0xd0], R3 ;  /* 0x0000d0030400d986 */ /* 0x0003e2000c101124 */
[----:B------:R-:W-:Y:S05]  /*5bc0*/  @P2 BRA `(.L_x_245) ;  /* 0x00000000000c2947 */ /* 0x000fea0003800000 */
[----:B--2---:R-:W1:Y:S02]  /*5bd0*/  LDG.E.U8 R157, desc[UR36][R8.64+0xd1] ;  /* 0x0000d124089d7981 */ /* 0x004e64000c1e1100 */
[----:B-1----:R-:W-:-:S05]  /*5be0*/  PRMT R3, R157, 0x8880, RZ ;  /* 0x000088809d037816 */ /* 0x002fca00000000ff */
[----:B------:R-:W-:-:S07]  /*5bf0*/  IMAD R12, R3, R156, RZ ;  /* 0x0000009c030c7224 */ /* 0x000fce00078e02ff */
.L_x_245:
[----:B------:R-:W-:Y:S05]  /*5c00*/  BSYNC B1 ;  /* 0x0000000000017941 */ /* 0x000fea0003800000 */
.L_x_244:
        /* <DEDUP_REMOVED lines=11> */
.L_x_247:
[----:B------:R-:W-:Y:S05]  /*5cc0*/  BSYNC B1 ;  /* 0x0000000000017941 */ /* 0x000fea0003800000 */
.L_x_246:
[----:B-1----:R-:W-:Y:S01]  /*5cd0*/  @!P4 IMAD R3, R130, R155, R12 ;  /* 0x0000009b8203c224 */ /* 0x002fe200078e020c */
[----:B------:R-:W-:Y:S04]  /*5ce0*/  BSSY B1, `(.L_x_248) ;  /* 0x0000006000017945 */ /* 0x000fe80003800000 */
[----:B------:R1:W-:Y:S01]  /*5cf0*/  @!P4 STG.E.U8 desc[UR36][R6.64+0xd0], R3 ;  /* 0x0000d0030600c986 */ /* 0x0003e2000c101124 */
[----:B------:R-:W-:Y:S05]  /*5d00*/  @P3 BRA `(.L_x_249) ;  /* 0x00000000000c3947 */ /* 0x000fea0003800000 */
[----:B--2---:R-:W1:Y:S02]  /*5d10*/  LDG.E.U8 R157, desc[UR36][R10.64+0xd1] ;  /* 0x0000d1240a9d7981 */ /* 0x004e64000c1e1100 */
[----:B-1----:R-:W-:-:S05]  /*5d20*/  PRMT R3, R157, 0x8880, RZ ;  /* 0x000088809d037816 */ /* 0x002fca00000000ff */
[----:B------:R-:W-:-:S07]  /*5d30*/  IMAD R12, R3, R156, RZ ;  /* 0x0000009c030c7224 */ /* 0x000fce00078e02ff */
.L_x_249:
[----:B------:R-:W-:Y:S05]  /*5d40*/  BSYNC B1 ;  /* 0x0000000000017941 */ /* 0x000fea0003800000 */
.L_x_248:
[----:B------:R-:W-:Y:S01]  /*5d50*/  @!P3 IMAD R131, R131, R155, R12 ;  /* 0x0000009b8383b224 */ /* 0x000fe200078e020c */
[----:B------:R-:W-:Y:S04]  /*5d60*/  BSSY B1, `(.L_x_250) ;  /* 0x0000006000017945 */ /* 0x000fe80003800000 */
[----:B------:R0:W-:Y:S01]  /*5d70*/  @!P3 STG.E.U8 desc[UR36][R6.64+0xd1], R131 ;  /* 0x0000d1830600b986 */ /* 0x0001e2000c101124 */
[----:B------:R-:W-:Y:S05]  /*5d80*/  @P5 BRA `(.L_x_251) ;  /* 0x00000000000c5947 */ /* 0x000fea0003800000 */
[----:B--2---:R-:W1:Y:S02]  /*5d90*/  LDG.E.U8 R157, desc[UR36][R8.64+0xd8] ;  /* 0x0000d824089d7981 */ /* 0x004e64000c1e1100 */
[----:B-1----:R-:W-:-:S05]  /*5da0*/  PRMT R3, R157, 0x8880, RZ ;  /* 0x000088809d037816 */ /* 0x002fca00000000ff */
[----:B------:R-:W-:-:S07]  /*5db0*/  IMAD R12, R3, R156, RZ ;  /* 0x0000009c030c7224 */ /* 0x000fce00078e02ff */
.L_x_251:
[----:B------:R-:W-:Y:S05]  /*5dc0*/  BSYNC B1 ;  /* 0x0000000000017941 */ /* 0x000fea0003800000 */
.L_x_250:
[----:B-1----:R-:W-:Y:S01]  /*5dd0*/  @!P5 IMAD R3, R132, R155, R12 ;  /* 0x0000009b8403d224 */ /* 0x002fe200078e020c */
[----:B------:R-:W-:Y:S04]  /*5de0*/  BSSY B1, `(.L_x_252) ;  /* 0x0000006000017945 */ /* 0x000fe80003800000 */
[----:B------:R1:W-:Y:S01]  /*5df0*/  @!P5 STG.E.U8 desc[UR36][R4.64+0xd8], R3 ;  /* 0x0000d8030400d986 */ /* 0x0003e2000c101124 */
[----:B------:R-:W-:Y:S05]  /*5e00*/  @P2 BRA `(.L_x_253) ;  /* 0x00000000000c2947 */ /* 0x000fea0003800000 */
[----:B--2---:R-:W1:Y:S02]  /*5e10*/  LDG.E.U8 R157, desc[UR36][R8.64+0xd9] ;  /* 0x0000d924089d7981 */ /* 0x004e64000c1e1100 */
[----:B-1----:R-:W-:-:S05]  /*5e20*/  PRMT R3, R157, 0x8880, RZ ;  /* 0x000088809d037816 */ /* 0x002fca00000000ff */
[----:B------:R-:W-:-:S07]  /*5e30*/  IMAD R12, R3, R156, RZ ;  /* 0x0000009c030c7224 */ /* 0x000fce00078e02ff */
.L_x_253:
[----:B------:R-:W-:Y:S05]  /*5e40*/  BSYNC B1 ;  /* 0x0000000000017941 */ /* 0x000fea0003800000 */
.L_x_252:
        /* <DEDUP_REMOVED lines=11> */
.L_x_255:
[----:B------:R-:W-:Y:S05]  /*5f00*/  BSYNC B1 ;  /* 0x0000000000017941 */ /* 0x000fea0003800000 */
.L_x_254:
[----:B-1----:R-:W-:Y:S01]  /*5f10*/  @!P4 IMAD R3, R134, R155, R12 ;  /* 0x0000009b8603c224 */ /* 0x002fe200078e020c */
[----:B------:R-:W-:Y:S04]  /*5f20*/  BSSY B1, `(.L_x_256) ;  /* 0x0000006000017945 */ /* 0x000fe80003800000 */
[----:B------:R1:W-:Y:S01]  /*5f30*/  @!P4 STG.E.U8 desc[UR36][R6.64+0xd8], R3 ;  /* 0x0000d8030600c986 */ /* 0x0003e2000c101124 */
[----:B------:R-:W-:Y:S05]  /*5f40*/  @P3 BRA `(.L_x_257) ;  /* 0x00000000000c3947 */ /* 0x000fea0003800000 */
[----:B--2---:R-:W1:Y:S02]  /*5f50*/  LDG.E.U8 R157, desc[UR36][R10.64+0xd9] ;  /* 0x0000d9240a9d7981 */ /* 0x004e64000c1e1100 */
[----:B-1----:R-:W-:-:S05]  /*5f60*/  PRMT R3, R157, 0x8880, RZ ;  /* 0x000088809d037816 */ /* 0x002fca00000000ff */
[----:B------:R-:W-:-:S07]  /*5f70*/  IMAD R12, R3, R156, RZ ;  /* 0x0000009c030c7224 */ /* 0x000fce00078e02ff */
.L_x_257:
[----:B------:R-:W-:Y:S05]  /*5f80*/  BSYNC B1 ;  /* 0x0000000000017941 */ /* 0x000fea0003800000 */
.L_x_256:
[----:B------:R-:W-:Y:S01]  /*5f90*/  @!P3 IMAD R135, R135, R155, R12 ;  /* 0x0000009b8787b224 */ /* 0x000fe200078e020c */
[----:B------:R-:W-:Y:S04]  /*5fa0*/  BSSY B1, `(.L_x_258) ;  /* 0x0000006000017945 */ /* 0x000fe80003800000 */
[----:B------:R0:W-:Y:S01]  /*5fb0*/  @!P3 STG.E.U8 desc[UR36][R6.64+0xd9], R135 ;  /* 0x0000d9870600b986 */ /* 0x0001e2000c101124 */
[----:B------:R-:W-:Y:S05]  /*5fc0*/  @P5 BRA `(.L_x_259) ;  /* 0x00000000000c5947 */ /* 0x000fea0003800000 */
[----:B--2---:R-:W1:Y:S02]  /*5fd0*/  LDG.E.U8 R157, desc[UR36][R8.64+0xe0] ;  /* 0x0000e024089d7981 */ /* 0x004e64000c1e1100 */
[----:B-1----:R-:W-:-:S05]  /*5fe0*/  PRMT R3, R157, 0x8880, RZ ;  /* 0x000088809d037816 */ /* 0x002fca00000000ff */
[----:B------:R-:W-:-:S07]  /*5ff0*/  IMAD R12, R3, R156, RZ ;  /* 0x0000009c030c7224 */ /* 0x000fce00078e02ff */
.L_x_259:
[----:B------:R-:W-:Y:S05]  /*6000*/  BSYNC B1 ;  /* 0x0000000000017941 */ /* 0x000fea0003800000 */
.L_x_258:
[----:B-1----:R-:W-:Y:S01]  /*6010*/  @!P5 IMAD R3, R136, R155, R12 ;  /* 0x0000009b8803d224 */ /* 0x002fe200078e020c */
[----:B------:R-:W-:Y:S04]  /*6020*/  BSSY B1, `(.L_x_260) ;  /* 0x0000006000017945 */ /* 0x000fe80003800000 */
[----:B------:R1:W-:Y:S01]  /*6030*/  @!P5 STG.E.U8 desc[UR36][R4.64+0xe0], R3 ;  /* 0x0000e0030400d986 */ /* 0x0003e2000c101124 */
[----:B------:R-:W-:Y:S05]  /*6040*/  @P2 BRA `(.L_x_261) ;  /* 0x00000000000c2947 */ /* 0x000fea0003800000 */
[----:B--2---:R-:W1:Y:S02]  /*6050*/  LDG.E.U8 R157, desc[UR36][R8.64+0xe1] ;  /* 0x0000e124089d7981 */ /* 0x004e64000c1e1100 */
[----:B-1----:R-:W-:-:S05]  /*6060*/  PRMT R3, R157, 0x8880, RZ ;  /* 0x000088809d037816 */ /* 0x002fca00000000ff */
[----:B------:R-:W-:-:S07]  /*6070*/  IMAD R12, R3, R156, RZ ;  /* 0x0000009c030c7224 */ /* 0x000fce00078e02ff */
.L_x_261:
[----:B------:R-:W-:Y:S05]  /*6080*/  BSYNC B1 ;  /* 0x0000000000017941 */ /* 0x000fea0003800000 */
.L_x_260:
        /* <DEDUP_REMOVED lines=11> */
.L_x_263:
[----:B------:R-:W-:Y:S05]  /*6140*/  BSYNC B1 ;  /* 0x0000000000017941 */ /* 0x000fea0003800000 */
.L_x_262:
[----:B-1----:R-:W-:Y:S01]  /*6150*/  @!P4 IMAD R3, R138, R155, R12 ;  /* 0x0000009b8a03c224 */ /* 0x002fe200078e020c */
[----:B------:R-:W-:Y:S04]  /*6160*/  BSSY B1, `(.L_x_264) ;  /* 0x0000006000017945 */ /* 0x000fe80003800000 */
[----:B------:R1:W-:Y:S01]  /*6170*/  @!P4 STG.E.U8 desc[UR36][R6.64+0xe0], R3 ;  /* 0x0000e0030600c986 */ /* 0x0003e2000c101124 */
[----:B------:R-:W-:Y:S05]  /*6180*/  @P3 BRA `(.L_x_265) ;  /* 0x00000000000c3947 */ /* 0x000fea0003800000 */
[----:B--2---:R-:W1:Y:S02]  /*6190*/  LDG.E.U8 R157, desc[UR36][R10.64+0xe1] ;  /* 0x0000e1240a9d7981 */ /* 0x004e64000c1e1100 */
[----:B-1----:R-:W-:-:S05]  /*61a0*/  PRMT R3, R157, 0x8880, RZ ;  /* 0x000088809d037816 */ /* 0x002fca00000000ff */
[----:B------:R-:W-:-:S07]  /*61b0*/  IMAD R12, R3, R156, RZ ;  /* 0x0000009c030c7224 */ /* 0x000fce00078e02ff */
.L_x_265:
[----:B------:R-:W-:Y:S05]  /*61c0*/  BSYNC B1 ;  /* 0x0000000000017941 */ /* 0x000fea0003800000 */
.L_x_264:
[----:B------:R-:W-:Y:S01]  /*61d0*/  @!P3 IMAD R139, R139, R155, R12 ;  /* 0x0000009b8b8bb224 */ /* 0x000fe200078e020c */
[----:B------:R-:W-:Y:S04]  /*61e0*/  BSSY B1, `(.L_x_266) ;  /* 0x0000006000017945 */ /* 0x000fe80003800000 */
[----:B------:R0:W-:Y:S01]  /*61f0*/  @!P3 STG.E.U8 desc[UR36][R6.64+0xe1], R139 ;  /* 0x0000e18b0600b986 */ /* 0x0001e2000c101124 */
[----:B------:R-:W-:Y:S05]  /*6200*/  @P5 BRA `(.L_x_267) ;  /* 0x00000000000c5947 */ /* 0x000fea0003800000 */
[----:B--2---:R-:W1:Y:S02]  /*6210*/  LDG.E.U8 R157, desc[UR36][R8.64+0xe8] ;  /* 0x0000e824089d7981 */ /* 0x004e64000c1e1100 */
[----:B-1----:R-:W-:-:S05]  /*6220*/  PRMT R3, R157, 0x8880, RZ ;  /* 0x000088809d037816 */ /* 0x002fca00000000ff */
[----:B------:R-:W-:-:S07]  /*6230*/  IMAD R12, R3, R156, RZ ;  /* 0x0000009c030c7224 */ /* 0x000fce00078e02ff */
.L_x_267:
[----:B------:R-:W-:Y:S05]  /*6240*/  BSYNC B1 ;  /* 0x0000000000017941 */ /* 0x000fea0003800000 */
.L_x_266:
[----:B-1----:R-:W-:Y:S01]  /*6250*/  @!P5 IMAD R3, R140, R155, R12 ;  /* 0x0000009b8c03d224 */ /* 0x002fe200078e020c */
[----:B------:R-:W-:Y:S04]  /*6260*/  BSSY B1, `(.L_x_268) ;  /* 0x0000006000017945 */ /* 0x000fe80003800000 */
[----:B------:R1:W-:Y:S01]  /*6270*/  @!P5 STG.E.U8 desc[UR36][R4.64+0xe8], R3 ;  /* 0x0000e8030400d986 */ /* 0x0003e2000c101124 */
[----:B------:R-:W-:Y:S05]  /*6280*/  @P2 BRA `(.L_x_269) ;  /* 0x00000000000c2947 */ /* 0x000fea0003800000 */
[----:B--2---:R-:W1:Y:S02]  /*6290*/  LDG.E.U8 R157, desc[UR36][R8.64+0xe9] ;  /* 0x0000e924089d7981 */ /* 0x004e64000c1e1100 */
[----:B-1----:R-:W-:-:S05]  /*62a0*/  PRMT R3, R157, 0x8880, RZ ;  /* 0x000088809d037816 */ /* 0x002fca00000000ff */
[----:B------:R-:W-:-:S07]  /*62b0*/  IMAD R12, R3, R156, RZ ;  /* 0x0000009c030c7224 */ /* 0x000fce00078e02ff */
.L_x_269:
[----:B------:R-:W-:Y:S05]  /*62c0*/  BSYNC B1 ;  /* 0x0000000000017941 */ /* 0x000fea0003800000 */
.L_x_268:
        /* <DEDUP_REMOVED lines=11> */
.L_x_271:
[----:B------:R-:W-:Y:S05]  /*6380*/  BSYNC B1 ;  /* 0x0000000000017941 */ /* 0x000fea0003800000 */
.L_x_270:
[----:B-1----:R-:W-:Y:S01]  /*6390*/  @!P4 IMAD R3, R142, R155, R12 ;  /* 0x0000009b8e03c224 */ /* 0x002fe200078e020c */
[----:B------:R-:W-:Y:S04]  /*63a0*/  BSSY B1, `(.L_x_272) ;  /* 0x0000006000017945 */ /* 0x000fe80003800000 */
[----:B------:R1:W-:Y:S01]  /*63b0*/  @!P4 STG.E.U8 desc[UR36][R6.64+0xe8], R3 ;  /* 0x0000e8030600c986 */ /* 0x0003e2000c101124 */
[----:B------:R-:W-:Y:S05]  /*63c0*/  @P3 BRA `(.L_x_273) ;  /* 0x00000000000c3947 */ /* 0x000fea0003800000 */
[----:B--2---:R-:W1:Y:S02]  /*63d0*/  LDG.E.U8 R157, desc[UR36][R10.64+0xe9] ;  /* 0x0000e9240a9d7981 */ /* 0x004e64000c1e1100 */
[----:B-1----:R-:W-:-:S05]  /*63e0*/  PRMT R3, R157, 0x8880, RZ ;  /* 0x000088809d037816 */ /* 0x002fca00000000ff */
[----:B------:R-:W-:-:S07]  /*63f0*/  IMAD R12, R3, R156, RZ ;  /* 0x0000009c030c7224 */ /* 0x000fce00078e02ff */
.L_x_273:
[----:B------:R-:W-:Y:S05]  /*6400*/  BSYNC B1 ;  /* 0x0000000000017941 */ /* 0x000fea0003800000 */
.L_x_272:
[----:B------:R-:W-:Y:S01]  /*6410*/  @!P3 IMAD R143, R143, R155, R12 ;  /* 0x0000009b8f8fb224 */ /* 0x000fe200078e020c */
[----:B------:R-:W-:Y:S04]  /*6420*/  BSSY B1, `(.L_x_274) ;  /* 0x0000006000017945 */ /* 0x000fe80003800000 */
[----:B------:R0:W-:Y:S01]  /*6430*/  @!P3 STG.E.U8 desc[UR36][R6.64+0xe9], R143 ;  /* 0x0000e98f0600b986 */ /* 0x0001e2000c101124 */
[----:B------:R-:W-:Y:S05]  /*6440*/  @P5 BRA `(.L_x_275) ;  /* 0x00000000000c5947 */ /* 0x000fea0003800000 */
[----:B--2---:R-:W1:Y:S02]  /*6450*/  LDG.E.U8 R157, desc[UR36][R8.64+0xf0] ;  /* 0x0000f024089d7981 */ /* 0x004e64000c1e1100 */
[----:B-1----:R-:W-:-:S05]  /*6460*/  PRMT R3, R157, 0x8880, RZ ;  /* 0x000088809d037816 */ /* 0x002fca00000000ff */
[----:B------:R-:W-:-:S07]  /*6470*/  IMAD R12, R3, R156, RZ ;  /* 0x0000009c030c7224 */ /* 0x000fce00078e02ff */
.L_x_275:
[----:B------:R-:W-:Y:S05]  /*6480*/  BSYNC B1 ;  /* 0x0000000000017941 */ /* 0x000fea0003800000 */
.L_x_274:
[----:B-1----:R-:W-:Y:S01]  /*6490*/  @!P5 IMAD R3, R144, R155, R12 ;  /* 0x0000009b9003d224 */ /* 0x002fe200078e020c */
[----:B------:R-:W-:Y:S04]  /*64a0*/  BSSY B1, `(.L_x_276) ;  /* 0x0000006000017945 */ /* 0x000fe80003800000 */
[----:B------:R1:W-:Y:S01]  /*64b0*/  @!P5 STG.E.U8 desc[UR36][R4.64+0xf0], R3 ;  /* 0x0000f0030400d986 */ /* 0x0003e2000c101124 */
[----:B------:R-:W-:Y:S05]  /*64c0*/  @P2 BRA `(.L_x_277) ;  /* 0x00000000000c2947 */ /* 0x000fea0003800000 */
[----:B--2---:R-:W1:Y:S02]  /*64d0*/  LDG.E.U8 R157, desc[UR36][R8.64+0xf1] ;  /* 0x0000f124089d7981 */ /* 0x004e64000c1e1100 */
[----:B-1----:R-:W-:-:S05]  /*64e0*/  PRMT R3, R157, 0x8880, RZ ;  /* 0x000088809d037816 */ /* 0x002fca00000000ff */
[----:B------:R-:W-:-:S07]  /*64f0*/  IMAD R12, R3, R156, RZ ;  /* 0x0000009c030c7224 */ /* 0x000fce00078e02ff */
.L_x_277:
[----:B------:R-:W-:Y:S05]  /*6500*/  BSYNC B1 ;  /* 0x0000000000017941 */ /* 0x000fea0003800000 */
.L_x_276:
[C---:B------:R-:W-:Y:S01]  /*6510*/  ISETP.LT.OR P4, PT, R0.reuse, 0xf1, !P0 ;  /* 0x000000f10000780c */ /* 0x040fe20004781670 */
[----:B------:R-:W-:Y:S01]  /*6520*/  @!P2 IMAD R145, R145, R155, R12 ;  /* 0x0000009b9191a224 */ /* 0x000fe200078e020c */
[----:B------:R-:W-:Y:S01]  /*6530*/  BSSY B1, `(.L_x_278) ;  /* 0x000000a000017945 */ /* 0x000fe20003800000 */
[C---:B------:R-:W-:Y:S02]  /*6540*/  ISETP.LT.OR P3, PT, R0.reuse, 0xf2, !P0 ;  /* 0x000000f20000780c */ /* 0x040fe40004761670 */
        /* <DEDUP_REMOVED lines=8> */
.L_x_279:
[----:B------:R-:W-:Y:S05]  /*65d0*/  BSYNC B1 ;  /* 0x0000000000017941 */ /* 0x000fea0003800000 */
.L_x_278:
[----:B-1----:R-:W-:Y:S01]  /*65e0*/  @!P4 IMAD R3, R146, R155, R12 ;  /* 0x0000009b9203c224 */ /* 0x002fe200078e020c */
[----:B------:R-:W-:Y:S04]  /*65f0*/  BSSY B1, `(.L_x_280) ;  /* 0x0000006000017945 */ /* 0x000fe80003800000 */
[----:B------:R1:W-:Y:S01]  /*6600*/  @!P4 STG.E.U8 desc[UR36][R6.64+0xf0], R3 ;  /* 0x0000f0030600c986 */ /* 0x0003e2000c101124 */
[----:B------:R-:W-:Y:S05]  /*6610*/  @P3 BRA `(.L_x_281) ;  /* 0x00000000000c3947 */ /* 0x000fea0003800000 */
[----:B--2---:R-:W1:Y:S02]  /*6620*/  LDG.E.U8 R157, desc[UR36][R10.64+0xf1] ;  /* 0x0000f1240a9d7981 */ /* 0x004e64000c1e1100 */
[----:B-1----:R-:W-:-:S05]  /*6630*/  PRMT R3, R157, 0x8880, RZ ;  /* 0x000088809d037816 */ /* 0x002fca00000000ff */
[----:B------:R-:W-:-:S07]  /*6640*/  IMAD R12, R3, R156, RZ ;  /* 0x0000009c030c7224 */ /* 0x000fce00078e02ff */
.L_x_281:
[----:B------:R-:W-:Y:S05]  /*6650*/  BSYNC B1 ;  /* 0x0000000000017941 */ /* 0x000fea0003800000 */
.L_x_280:
[----:B------:R-:W-:Y:S01]  /*6660*/  @!P3 IMAD R147, R147, R155, R12 ;  /* 0x0000009b9393b224 */ /* 0x000fe200078e020c */
[----:B------:R-:W-:Y:S04]  /*6670*/  BSSY B1, `(.L_x_282) ;  /* 0x0000006000017945 */ /* 0x000fe80003800000 */
[----:B------:R0:W-:Y:S01]  /*6680*/  @!P3 STG.E.U8 desc[UR36][R6.64+0xf1], R147 ;  /* 0x0000f1930600b986 */ /* 0x0001e2000c101124 */
[----:B------:R-:W-:Y:S05]  /*6690*/  @P2 BRA `(.L_x_283) ;  /* 0x00000000000c2947 */ /* 0x000fea0003800000 */
[----:B--2---:R-:W1:Y:S02]  /*66a0*/  LDG.E.U8 R157, desc[UR36][R8.64+0xf8] ;  /* 0x0000f824089d7981 */ /* 0x004e64000c1e1100 */
[----:B-1----:R-:W-:-:S05]  /*66b0*/  PRMT R3, R157, 0x8880, RZ ;  /* 0x000088809d037816 */ /* 0x002fca00000000ff */
[----:B------:R-:W-:-:S07]  /*66c0*/  IMAD R12, R3, R156, RZ ;  /* 0x0000009c030c7224 */ /* 0x000fce00078e02ff */
.L_x_283:
[----:B------:R-:W-:Y:S05]  /*66d0*/  BSYNC B1 ;  /* 0x0000000000017941 */ /* 0x000fea0003800000 */
.L_x_282:
[----:B-1----:R-:W-:Y:S01]  /*66e0*/  @!P2 IMAD R3, R148, R155, R12 ;  /* 0x0000009b9403a224 */ /* 0x002fe200078e020c */
[----:B------:R-:W-:Y:S04]  /*66f0*/  BSSY B1, `(.L_x_284) ;  /* 0x0000006000017945 */ /* 0x000fe80003800000 */
[----:B------:R1:W-:Y:S01]  /*6700*/  @!P2 STG.E.U8 desc[UR36][R4.64+0xf8], R3 ;  /* 0x0000f8030400a986 */ /* 0x0003e2000c101124 */
[----:B------:R-:W-:Y:S05]  /*6710*/  @P1 BRA `(.L_x_285) ;  /* 0x00000000000c1947 */ /* 0x000fea0003800000 */
[----:B--2---:R-:W1:Y:S02]  /*6720*/  LDG.E.U8 R157, desc[UR36][R8.64+0xf9] ;  /* 0x0000f924089d7981 */ /* 0x004e64000c1e1100 */
[----:B-1----:R-:W-:-:S05]  /*6730*/  PRMT R3, R157, 0x8880, RZ ;  /* 0x000088809d037816 */ /* 0x002fca00000000ff */
[----:B------:R-:W-:-:S07]  /*6740*/  IMAD R12, R3, R156, RZ ;  /* 0x0000009c030c7224 */ /* 0x000fce00078e02ff */
.L_x_285:
[----:B------:R-:W-:Y:S05]  /*6750*/  BSYNC B1 ;  /* 0x0000000000017941 */ /* 0x000fea0003800000 */
.L_x_284:
[----:B------:R-:W-:Y:S01]  /*6760*/  @!P1 IMAD R149, R149, R155, R12 ;  /* 0x0000009b95959224 */ /* 0x000fe200078e020c */
[----:B------:R-:W-:Y:S04]  /*6770*/  BSSY B1, `(.L_x_286) ;  /* 0x0000006000017945 */ /* 0x000fe80003800000 */
[----:B------:R0:W-:Y:S01]  /*6780*/  @!P1 STG.E.U8 desc[UR36][R4.64+0xf9], R149 ;  /* 0x0000f99504009986 */ /* 0x0001e2000c101124 */
[----:B------:R-:W-:Y:S05]  /*6790*/  @P5 BRA `(.L_x_287) ;  /* 0x00000000000c5947 */ /* 0x000fea0003800000 */
[----:B--2---:R-:W1:Y:S02]  /*67a0*/  LDG.E.U8 R157, desc[UR36][R10.64+0xf8] ;  /* 0x0000f8240a9d7981 */ /* 0x004e64000c1e1100 */
[----:B-1----:R-:W-:-:S05]  /*67b0*/  PRMT R3, R157, 0x8880, RZ ;  /* 0x000088809d037816 */ /* 0x002fca00000000ff */
[----:B------:R-:W-:-:S07]  /*67c0*/  IMAD R12, R3, R156, RZ ;  /* 0x0000009c030c7224 */ /* 0x000fce00078e02ff */
.L_x_287:
[----:B------:R-:W-:Y:S05]  /*67d0*/  BSYNC B1 ;  /* 0x0000000000017941 */ /* 0x000fea0003800000 */
.L_x_286:
[----:B-1----:R-:W-:Y:S01]  /*67e0*/  @!P5 IMAD R3, R150, R155, R12 ;  /* 0x0000009b9603d224 */ /* 0x002fe200078e020c */
[----:B------:R-:W-:Y:S01]  /*67f0*/  ISETP.LT.OR P0, PT, R0, 0xfa, !P0 ;  /* 0x000000fa0000780c */ /* 0x000fe20004701670 */
[----:B------:R-:W-:Y:S03]  /*6800*/  BSSY B1, `(.L_x_288) ;  /* 0x0000006000017945 */ /* 0x000fe60003800000 */
[----:B------:R1:W-:Y:S09]  /*6810*/  @!P5 STG.E.U8 desc[UR36][R6.64+0xf8], R3 ;  /* 0x0000f8030600d986 */ /* 0x0003f2000c101124 */
[----:B------:R-:W-:Y:S05]  /*6820*/  @P0 BRA `(.L_x_289) ;  /* 0x00000000000c0947 */ /* 0x000fea0003800000 */
[----:B--2---:R-:W1:Y:S02]  /*6830*/  LDG.E.U8 R157, desc[UR36][R10.64+0xf9] ;  /* 0x0000f9240a9d7981 */ /* 0x004e64000c1e1100 */
[----:B-1----:R-:W-:-:S05]  /*6840*/  PRMT R3, R157, 0x8880, RZ ;  /* 0x000088809d037816 */ /* 0x002fca00000000ff */
[----:B------:R-:W-:-:S07]  /*6850*/  IMAD R12, R3, R156, RZ ;  /* 0x0000009c030c7224 */ /* 0x000fce00078e02ff */
.L_x_289:
[----:B------:R-:W-:Y:S05]  /*6860*/  BSYNC B1 ;  /* 0x0000000000017941 */ /* 0x000fea0003800000 */
.L_x_288:
[----:B------:R-:W-:Y:S01]  /*6870*/  IMAD R151, R151, R155, R12 ;  /* 0x0000009b97977224 */ /* 0x000fe200078e020c */
[----:B------:R-:W-:Y:S06]  /*6880*/  @P0 BRA `(.L_x_290) ;  /* 0x0000001800100947 */ /* 0x000fec0003800000 */
[----:B------:R0:W-:Y:S01]  /*6890*/  STG.E.U8 desc[UR36][R6.64+0xf9], R151 ;  /* 0x0000f99706007986 */ /* 0x0001e2000c101124 */
[----:B------:R-:W-:Y:S05]  /*68a0*/  BRA `(.L_x_290) ;  /* 0x0000001800087947 */ /* 0x000fea0003800000 */
.L_x_33:
[C---:B------:R-:W-:Y:S02]  /*68b0*/  ISETP.GE.AND P1, PT, R162.reuse, 0x1, PT ;  /* 0x00000001a200780c */ /* 0x040fe40003f26270 */
[----:B------:R-:W-:Y:S02]  /*68c0*/  ISETP.GE.AND P0, PT, R162, 0x9, PT ;  /* 0x00000009a200780c */ /* 0x000fe40003f06270 */
[C---:B------:R-:W-:Y:S02]  /*68d0*/  ISETP.LT.OR P4, PT, R0.reuse, 0x1, !P1 ;  /* 0x000000010000780c */ /* 0x040fe40004f81670 */
[C---:B------:R-:W-:Y:S02]  /*68e0*/  ISETP.LT.OR P3, PT, R0.reuse, 0x2, !P1 ;  /* 0x000000020000780c */ /* 0x040fe40004f61670 */
[C---:B------:R-:W-:Y:S02]  /*68f0*/  ISETP.LT.OR P2, PT, R0.reuse, 0x1, !P0 ;  /* 0x000000010000780c */ /* 0x040fe40004741670 */
[----:B------:R-:W-:-:S07]  /*6900*/  ISETP.LT.OR P5, PT, R0, 0x2, !P0 ;  /* 0x000000020000780c */ /* 0x000fce00047a1670 */
[-C--:B------:R-:W-:Y:S02]  /*6910*/  @!P4 IMAD R3, R24, R155.reuse, RZ ;  /* 0x0000009b1803c224 */ /* 0x080fe400078e02ff */
[-C--:B------:R-:W-:Y:S02]  /*6920*/  @!P3 IMAD R25, R25, R155.reuse, RZ ;  /* 0x0000009b1919b224 */ /* 0x080fe400078e02ff */
[-C--:B------:R-:W-:Y:S01]  /*6930*/  @!P2 IMAD R9, R26, R155.reuse, RZ ;  /* 0x0000009b1a09a224 */ /* 0x080fe200078e02ff */
[----:B------:R0:W-:Y:S01]  /*6940*/  @!P4 STG.E.U8 desc[UR36][R4.64], R3 ;  /* 0x000000030400c986 */ /* 0x0001e2000c101124 */
[C---:B------:R-:W-:Y:S01]  /*6950*/  ISETP.LT.OR P4, PT, R0.reuse, 0x9, !P1 ;  /* 0x000000090000780c */ /* 0x040fe20004f81670 */
[----:B------:R-:W-:Y:S02]  /*6960*/  @!P5 IMAD R27, R27, R155, RZ ;  /* 0x0000009b1b1bd224 */ /* 0x000fe400078e02ff */
[----:B------:R-:W-:Y:S01]  /*6970*/  @!P3 STG.E.U8 desc[UR36][R4.64+0x1], R25 ;  /* 0x000001190400b986 */ /* 0x000fe2000c101124 */
[----:B------:R-:W-:-:S03]  /*6980*/  ISETP.LT.OR P3, PT, R0, 0xa, !P1 ;  /* 0x0000000a0000780c */ /* 0x000fc60004f61670 */
[----:B------:R1:W-:Y:S01]  /*6990*/  @!P2 STG.E.U8 desc[UR36][R6.64], R9 ;  /* 0x000000090600a986 */ /* 0x0003e2000c101124 */
[----:B------:R-:W-:-:S03]  /*69a0*/  ISETP.LT.OR P2, PT, R0, 0x9, !P0 ;  /* 0x000000090000780c */ /* 0x000fc60004741670 */
[----:B------:R-:W-:Y:S01]  /*69b0*/  @!P5 STG.E.U8 desc[UR36][R6.64+0x1], R27 ;  /* 0x0000011b0600d986 */ /* 0x000fe2000c101124 */
[----:B------:R-:W-:Y:S01]  /*69c0*/  ISETP.LT.OR P5, PT, R0, 0xa, !P0 ;  /* 0x0000000a0000780c */ /* 0x000fe200047a1670 */
[----:B------:R-:W-:-:S04]  /*69d0*/  @!P4 IMAD R11, R28, R155, RZ ;  /* 0x0000009b1c0bc224 */ /* 0x000fc800078e02ff */
[-C--:B------:R-:W-:Y:S01]  /*69e0*/  @!P3 IMAD R29, R29, R155.reuse, RZ ;  /* 0x0000009b1d1db224 */ /* 0x080fe200078e02ff */
[----:B------:R-:W-:Y:S01]  /*69f0*/  @!P4 STG.E.U8 desc[UR36][R4.64+0x8], R11 ;  /* 0x0000080b0400c986 */ /* 0x000fe2000c101124 */
[----:B------:R-:W-:Y:S02]  /*6a00*/  ISETP.LT.OR P4, PT, R0, 0x11, !P1 ;  /* 0x000000110000780c */ /* 0x000fe40004f81670 */
[-C--:B0-----:R-:W-:Y:S01]  /*6a10*/  @!P2 IMAD R3, R30, R155.reuse, RZ ;  /* 0x0000009b1e03a224 */ /* 0x081fe200078e02ff */
[----:B------:R-:W-:Y:S01]  /*6a20*/  @!P3 STG.E.U8 desc[UR36][R4.64+0x9], R29 ;  /* 0x0000091d0400b986 */ /* 0x000fe2000c101124 */
[C---:B------:R-:W-:Y:S02]  /*6a30*/  ISETP.LT.OR P3, PT, R0.reuse, 0x12, !P1 ;  /* 0x000000120000780c */ /* 0x040fe40004f61670 */
[----:B------:R-:W-:Y:S01]  /*6a40*/  @!P5 IMAD R31, R31, R155, RZ ;  /* 0x0000009b1f1fd224 */ /* 0x000fe200078e02ff */
[----:B------:R0:W-:Y:S01]  /*6a50*/  @!P2 STG.E.U8 desc[UR36][R6.64+0x8], R3 ;  /* 0x000008030600a986 */ /* 0x0001e2000c101124 */
[----:B------:R-:W-:-:S03]  /*6a60*/  ISETP.LT.OR P2, PT, R0, 0x11, !P0 ;  /* 0x000000110000780c */ /* 0x000fc60004741670 */
[----:B------:R-:W-:Y:S01]  /*6a70*/  @!P5 STG.E.U8 desc[UR36][R6.64+0x9], R31 ;  /* 0x0000091f0600d986 */ /* 0x000fe2000c101124 */
[----:B------:R-:W-:Y:S01]  /*6a80*/  ISETP.LT.OR P5, PT, R0, 0x12, !P0 ;  /* 0x000000120000780c */ /* 0x000fe200047a1670 */
[----:B-1----:R-:W-:-:S04]  /*6a90*/  @!P4 IMAD R9, R32, R155, RZ ;  /* 0x0000009b2009c224 */ /* 0x002fc800078e02ff */
        /* <DEDUP_REMOVED lines=301> */
[----:B------:R1:W-:Y:S01]  /*7d70*/  @!P4 STG.E.U8 desc[UR36][R4.64+0xd8], R11 ;  /* 0x0000d80b0400c986 */ /* 0x0003e2000c101124 */
        /* <DEDUP_REMOVED lines=13> */
[-C--:B-1----:R-:W-:Y:S01]  /*7e50*/  @!P2 IMAD R11, R138, R155.reuse, RZ ;  /* 0x0000009b8a0ba224 */ /* 0x082fe200078e02ff */
[----:B------:R-:W-:Y:S01]  /*7e60*/  @!P3 STG.E.U8 desc[UR36][R4.64+0xe1], R137 ;  /* 0x0000e1890400b986 */ /* 0x000fe2000c101124 */
[C---:B------:R-:W-:Y:S02]  /*7e70*/  ISETP.LT.OR P3, PT, R0.reuse, 0xea, !P1 ;  /* 0x000000ea0000780c */ /* 0x040fe40004f61670 */
[----:B------:R-:W-:Y:S01]  /*7e80*/  @!P5 IMAD R139, R139, R155, RZ ;  /* 0x0000009b8b8bd224 */ /* 0x000fe200078e02ff */
[----:B------:R1:W-:Y:S01]  /*7e90*/  @!P2 STG.E.U8 desc[UR36][R6.64+0xe0], R11 ;  /* 0x0000e00b0600a986 */ /* 0x0003e2000c101124 */
[----:B------:R-:W-:-:S03]  /*7ea0*/  ISETP.LT.OR P2, PT, R0, 0xe9, !P0 ;  /* 0x000000e90000780c */ /* 0x000fc60004741670 */
[----:B------:R-:W-:Y:S01]  /*7eb0*/  @!P5 STG.E.U8 desc[UR36][R6.64+0xe1], R139 ;  /* 0x0000e18b0600d986 */ /* 0x000fe2000c101124 */
[----:B------:R-:W-:Y:S01]  /*7ec0*/  ISETP.LT.OR P5, PT, R0, 0xea, !P0 ;  /* 0x000000ea0000780c */ /* 0x000fe200047a1670 */
[----:B0-----:R-:W-:-:S04]  /*7ed0*/  @!P4 IMAD R3, R140, R155, RZ ;  /* 0x0000009b8c03c224 */ /* 0x001fc800078e02ff */
[-C--:B------:R-:W-:Y:S01]  /*7ee0*/  @!P3 IMAD R141, R141, R155.reuse, RZ ;  /* 0x0000009b8d8db224 */ /* 0x080fe200078e02ff */
[----:B------:R0:W-:Y:S01]  /*7ef0*/  @!P4 STG.E.U8 desc[UR36][R4.64+0xe8], R3 ;  /* 0x0000e8030400c986 */ /* 0x0001e2000c101124 */
[----:B------:R-:W-:Y:S02]  /*7f00*/  ISETP.LT.OR P4, PT, R0, 0xf2, !P1 ;  /* 0x000000f20000780c */ /* 0x000fe40004f81670 */
[-C--:B---3--:R-:W-:Y:S01]  /*7f10*/  @!P2 IMAD R9, R142, R155.reuse, RZ ;  /* 0x0000009b8e09a224 */ /* 0x088fe200078e02ff */
[----:B------:R-:W-:Y:S01]  /*7f20*/  @!P3 STG.E.U8 desc[UR36][R4.64+0xe9], R141 ;  /* 0x0000e98d0400b986 */ /* 0x000fe2000c101124 */
[C---:B------:R-:W-:Y:S02]  /*7f30*/  ISETP.LT.OR P3, PT, R0.reuse, 0xf1, !P1 ;  /* 0x000000f10000780c */ /* 0x040fe40004f61670 */
[----:B------:R-:W-:Y:S01]  /*7f40*/  @!P5 IMAD R143, R143, R155, RZ ;  /* 0x0000009b8f8fd224 */ /* 0x000fe200078e02ff */
[----:B------:R-:W-:Y:S01]  /*7f50*/  @!P2 STG.E.U8 desc[UR36][R6.64+0xe8], R9 ;  /* 0x0000e8090600a986 */ /* 0x000fe2000c101124 */
[----:B------:R-:W-:-:S03]  /*7f60*/  ISETP.LT.OR P2, PT, R0, 0xf1, !P0 ;  /* 0x000000f10000780c */ /* 0x000fc60004741670 */
[----:B------:R-:W-:Y:S01]  /*7f70*/  @!P5 STG.E.U8 desc[UR36][R6.64+0xe9], R143 ;  /* 0x0000e98f0600d986 */ /* 0x000fe2000c101124 */
[----:B------:R-:W-:Y:S01]  /*7f80*/  ISETP.LT.OR P5, PT, R0, 0xf9, !P0 ;  /* 0x000000f90000780c */ /* 0x000fe200047a1670 */
[----:B------:R-:W-:-:S04]  /*7f90*/  @!P4 IMAD R145, R145, R155, RZ ;  /* 0x0000009b9191c224 */ /* 0x000fc800078e02ff */
[-C--:B-1----:R-:W-:Y:S01]  /*7fa0*/  @!P3 IMAD R11, R144, R155.reuse, RZ ;  /* 0x0000009b900bb224 */ /* 0x082fe200078e02ff */
[----:B------:R-:W-:Y:S01]  /*7fb0*/  @!P4 STG.E.U8 desc[UR36][R4.64+0xf1], R145 ;  /* 0x0000f1910400c986 */ /* 0x000fe2000c101124 */
[C---:B------:R-:W-:Y:S02]  /*7fc0*/  ISETP.LT.OR P4, PT, R0.reuse, 0xf2, !P0 ;  /* 0x000000f20000780c */ /* 0x040fe40004781670 */
[C---:B------:R-:W-:Y:S01]  /*7fd0*/  ISETP.LT.OR P0, PT, R0.reuse, 0xfa, !P0 ;  /* 0x000000fa0000780c */ /* 0x040fe20004701670 */
[----:B------:R1:W-:Y:S01]  /*7fe0*/  @!P3 STG.E.U8 desc[UR36][R4.64+0xf0], R11 ;  /* 0x0000f00b0400b986 */ /* 0x0003e2000c101124 */
[----:B------:R-:W-:Y:S01]  /*7ff0*/  ISETP.LT.OR P3, PT, R0, 0xf9, !P1 ;  /* 0x000000f90000780c */ /* 0x000fe20004f61670 */
[----:B0-----:R-:W-:Y:S01]  /*8000*/  @!P2 IMAD R3, R146, R155, RZ ;  /* 0x0000009b9203a224 */ /* 0x001fe200078e02ff */
[----:B------:R-:W-:-:S04]  /*8010*/  ISETP.LT.OR P1, PT, R0, 0xfa, !P1 ;  /* 0x000000fa0000780c */ /* 0x000fc80004f21670 */
[----:B------:R0:W-:Y:S03]  /*8020*/  @!P2 STG.E.U8 desc[UR36][R6.64+0xf0], R3 ;  /* 0x0000f0030600a986 */ /* 0x0001e6000c101124 */
[-C--:B------:R-:W-:Y:S02]  /*8030*/  @!P4 IMAD R147, R147, R155.reuse, RZ ;  /* 0x0000009b9393c224 */ /* 0x080fe400078e02ff */
[-C--:B-1----:R-:W-:Y:S02]  /*8040*/  @!P5 IMAD R11, R150, R155.reuse, RZ ;  /* 0x0000009b960bd224 */ /* 0x082fe400078e02ff */
[-C--:B------:R-:W-:Y:S01]  /*8050*/  @!P3 IMAD R9, R148, R155.reuse, RZ ;  /* 0x0000009b9409b224 */ /* 0x080fe200078e02ff */
[----:B------:R0:W-:Y:S01]  /*8060*/  @!P4 STG.E.U8 desc[UR36][R6.64+0xf1], R147 ;  /* 0x0000f1930600c986 */ /* 0x0001e2000c101124 */
[-C--:B------:R-:W-:Y:S02]  /*8070*/  @!P1 IMAD R149, R149, R155.reuse, RZ ;  /* 0x0000009b95959224 */ /* 0x080fe400078e02ff */
[----:B------:R-:W-:Y:S01]  /*8080*/  @!P0 IMAD R151, R151, R155, RZ ;  /* 0x0000009b97978224 */ /* 0x000fe200078e02ff */
[----:B------:R0:W-:Y:S04]  /*8090*/  @!P3 STG.E.U8 desc[UR36][R4.64+0xf8], R9 ;  /* 0x0000f8090400b986 */ /* 0x0001e8000c101124 */
[----:B------:R0:W-:Y:S04]  /*80a0*/  @!P1 STG.E.U8 desc[UR36][R4.64+0xf9], R149 ;  /* 0x0000f99504009986 */ /* 0x0001e8000c101124 */
[----:B------:R0:W-:Y:S04]  /*80b0*/  @!P5 STG.E.U8 desc[UR36][R6.64+0xf8], R11 ;  /* 0x0000f80b0600d986 */ /* 0x0001e8000c101124 */
[----:B------:R0:W-:Y:S02]  /*80c0*/  @!P0 STG.E.U8 desc[UR36][R6.64+0xf9], R151 ;  /* 0x0000f99706008986 */ /* 0x0001e4000c101124 */
.L_x_290:
[----:B------:R-:W-:Y:S05]  /*80d0*/  BSYNC B0 ;  /* 0x0000000000007941 */ /* 0x000fea0003800000 */
.L_x_32:
[----:B------:R-:W-:Y:S01]  /*80e0*/  ULDC UR4, c[0x0][0xc] ;  /* 0x0000030000047ab9 */ /* 0x000fe20000000800 */
[----:B------:R-:W-:Y:S01]  /*80f0*/  ULDC UR5, c[0x0][0x10] ;  /* 0x0000040000057ab9 */ /* 0x000fe20000000800 */
[----:B01----:R-:W0:Y:S01]  /*8100*/  LDC R3, c[0x0][0x14] ;  /* 0x00000500ff037b82 */ /* 0x003e220000000800 */
[----:B------:R-:W-:Y:S01]  /*8110*/  UIMAD.WIDE.U32 UR4, UR4, UR5, URZ ;  /* 0x00000005040472a5 */ /* 0x000fe2000f8e003f */
[----:B------:R-:W-:Y:S01]  /*8120*/  PRMT R0, RZ, 0x7610, R0 ;  /* 0x00007610ff007816 */ /* 0x000fe20000000000 */
[----:B------:R-:W-:Y:S02]  /*8130*/  IMAD.MOV.U32 R153, RZ, RZ, -0x1 ;  /* 0xffffffffff997424 */ /* 0x000fe400078e00ff */
[----:B------:R-:W-:Y:S02]  /*8140*/  IMAD.MOV.U32 R22, RZ, RZ, -0x1 ;  /* 0xffffffffff167424 */ /* 0x000fe400078e00ff */
[----:B0-----:R-:W-:-:S04]  /*8150*/  IMAD.WIDE.U32 R16, R3, UR4, R16 ;  /* 0x0000000403107c25 */ /* 0x001fc8000f8e0010 */
[----:B------:R-:W-:Y:S01]  /*8160*/  IMAD R3, R3, UR5, RZ ;  /* 0x0000000503037c24 */ /* 0x000fe2000f8e02ff */
[----:B------:R-:W-:Y:S02]  /*8170*/  ULDC.64 UR4, c[0x0][0x650] ;  /* 0x0001940000047ab9 */ /* 0x000fe40000000a00 */
[----:B------:R-:W-:Y:S01]  /*8180*/  ISETP.GE.U32.AND P0, PT, R16, UR4, PT ;  /* 0x0000000410007c0c */ /* 0x000fe2000bf06070 */
[----:B------:R-:W-:-:S05]  /*8190*/  IMAD.IADD R17, R17, 0x1, R3 ;  /* 0x0000000111117824 */ /* 0x000fca00078e0203 */
[----:B------:R-:W-:-:S13]  /*81a0*/  ISETP.GE.U32.AND.EX P0, PT, R17, UR5, PT, P0 ;  /* 0x0000000511007c0c */ /* 0x000fda000bf06100 */
[----:B------:R-:W-:Y:S05]  /*81b0*/  @P0 BRA `(.L_x_291) ;  /* 0x0000000400640947 */ /* 0x000fea0003800000 */
[----:B------:R-:W0:Y:S01]  /*81c0*/  S2R R12, SR_CTAID.X ;  /* 0x00000000000c7919 */ /* 0x000e220000002500 */
[----:B------:R-:W1:Y:S01]  /*81d0*/  LDC.64 R10, c[0x0][0x628] ;  /* 0x00018a00ff0a7b82 */ /* 0x000e620000000a00 */
[----:B------:R-:W-:Y:S01]  /*81e0*/  ULDC UR4, c[0x0][0x150] ;  /* 0x0000540000047ab9 */ /* 0x000fe20000000800 */
[----:B------:R-:W-:Y:S01]  /*81f0*/  IMAD.MOV.U32 R8, RZ, RZ, R16 ;  /* 0x000000ffff087224 */ /* 0x000fe200078e0010 */
[----:B------:R-:W0:Y:S01]  /*8200*/  S2R R24, SR_CTAID.Y ;  /* 0x0000000000187919 */ /* 0x000e220000002600 */
[----:B------:R-:W-:-:S04]  /*8210*/  IMAD.MOV.U32 R9, RZ, RZ, R17 ;  /* 0x000000ffff097224 */ /* 0x000fc800078e0011 */
[----:B------:R-:W2:Y:S08]  /*8220*/  LDC R21, c[0x0][0x144] ;  /* 0x00005100ff157b82 */ /* 0x000eb00000000800 */
[----:B------:R-:W2:Y:S08]  /*8230*/  LDC R0, c[0x0][0x630] ;  /* 0x00018c00ff007b82 */ /* 0x000eb00000000800 */
[----:B------:R-:W2:Y:S01]  /*8240*/  LDC.64 R14, c[0x0][0x620] ;  /* 0x00018800ff0e7b82 */ /* 0x000ea20000000a00 */
[----:B-1----:R-:W-:-:S04]  /*8250*/  ISETP.NE.U32.AND P0, PT, R10, RZ, PT ;  /* 0x000000ff0a00720c */ /* 0x002fc80003f05070 */
[----:B------:R-:W-:Y:S02]  /*8260*/  ISETP.NE.AND.EX P0, PT, R11, RZ, PT, P0 ;  /* 0x000000ff0b00720c */ /* 0x000fe40003f05300 */
[----:B0-----:R-:W-:-:S05]  /*8270*/  I2FP.F32.U32 R3, R12 ;  /* 0x0000000c00037245 */ /* 0x001fca0000201000 */
[----:B------:R-:W-:-:S04]  /*8280*/  FMUL R3, R3, UR4 ;  /* 0x0000000403037c20 */ /* 0x000fc80008400000 */
[----:B------:R0:W1:Y:S02]  /*8290*/  F2I.U32.TRUNC.NTZ R20, R3 ;  /* 0x0000000300147305 */ /* 0x000064000020f000 */
[----:B------:R-:W-:Y:S05]  /*82a0*/  @!P0 BRA `(.L_x_292) ;  /* 0x0000000000288947 */ /* 0x000fea0003800000 */
[----:B0-----:R-:W0:Y:S02]  /*82b0*/  LDC R3, c[0x0][0x634] ;  /* 0x00018d00ff037b82 */ /* 0x001e240000000800 */
[----:B0-----:R-:W-:-:S05]  /*82c0*/  IADD3 R3, P0, R16, R3, RZ ;  /* 0x0000000310037210 */ /* 0x001fca0007f1e0ff */
[----:B------:R-:W-:-:S04]  /*82d0*/  IMAD.X R13, RZ, RZ, R17, P0 ;  /* 0x000000ffff0d7224 */ /* 0x000fc800000e0611 */
[----:B---3--:R-:W-:-:S04]  /*82e0*/  IMAD.WIDE.U32 R4, R13, R10, RZ ;  /* 0x0000000a0d047225 */ /* 0x008fc800078e00ff */
[----:B----4-:R-:W-:-:S04]  /*82f0*/  IMAD.WIDE.U32 R6, P0, R3, R11, R4 ;  /* 0x0000000b03067225 */ /* 0x010fc80007800004 */
[----:B------:R-:W-:-:S04]  /*8300*/  IMAD.WIDE.U32 R4, R3, R10, RZ ;  /* 0x0000000a03047225 */ /* 0x000fc800078e00ff */
[----:B------:R-:W-:Y:S01]  /*8310*/  IMAD.X R9, RZ, RZ, RZ, P0 ;  /* 0x000000ffff097224 */ /* 0x000fe200000e06ff */
[----:B------:R-:W-:Y:S01]  /*8320*/  IADD3 RZ, P0, R5, R6, RZ ;  /* 0x0000000605ff7210 */ /* 0x000fe20007f1e0ff */
[----:B------:R-:W-:-:S04]  /*8330*/  IMAD.MOV.U32 R8, RZ, RZ, R7 ;  /* 0x000000ffff087224 */ /* 0x000fc800078e0007 */
[----:B------:R-:W-:-:S08]  /*8340*/  IMAD.WIDE.U32.X R8, R13, R11, R8, P0 ;  /* 0x0000000b0d087225 */ /* 0x000fd000000e0408 */
.L_x_292:
[----:B------:R-:W3:Y:S01]  /*8350*/  LDC.64 R28, c[0x0][0x640] ;  /* 0x00019000ff1c7b82 */ /* 0x000ee20000000a00 */
[-CC-:B--2---:R-:W-:Y:S01]  /*8360*/  SHF.R.U64 R22, R8, R0.reuse, R9.reuse ;  /* 0x0000000008167219 */ /* 0x184fe20000001209 */
[----:B-1----:R-:W-:Y:S01]  /*8370*/  IMAD.MOV R20, RZ, RZ, -R20 ;  /* 0x000000ffff147224 */ /* 0x002fe200078e0a14 */
[----:B------:R-:W-:Y:S01]  /*8380*/  SHF.R.U32.HI R0, RZ, R0, R9 ;  /* 0x00000000ff007219 */ /* 0x000fe20000011609 */
[----:B------:R-:W-:Y:S01]  /*8390*/  ULDC UR4, c[0x0][0x154] ;  /* 0x0000550000047ab9 */ /* 0x000fe20000000800 */
[----:B0-----:R-:W-:Y:S01]  /*83a0*/  IADD3 R3, P0, RZ, -R22, RZ ;  /* 0x80000016ff037210 */ /* 0x001fe20007f1e0ff */
[----:B------:R-:W-:Y:S02]  /*83b0*/  IMAD R21, R21, R20, R12 ;  /* 0x0000001415157224 */ /* 0x000fe400078e020c */
[----:B----4-:R-:W0:Y:S01]  /*83c0*/  LDC R6, c[0x0][0x618] ;  /* 0x00018600ff067b82 */ /* 0x010e220000000800 */
[----:B------:R-:W-:Y:S02]  /*83d0*/  IMAD.MOV.U32 R7, RZ, RZ, 0x1 ;  /* 0x00000001ff077424 */ /* 0x000fe400078e00ff */
[----:B---3--:R-:W-:-:S04]  /*83e0*/  IMAD.X R5, RZ, RZ, ~R0, P0 ;  /* 0x000000ffff057224 */ /* 0x008fc800000e0e00 */
[-C--:B------:R-:W-:Y:S01]  /*83f0*/  IMAD R0, R5, R14.reuse, RZ ;  /* 0x0000000e05007224 */ /* 0x080fe200078e02ff */
[----:B------:R-:W1:Y:S01]  /*8400*/  LDC R8, c[0x0][0x608] ;  /* 0x00018200ff087b82 */ /* 0x000e620000000800 */
[----:B------:R-:W-:-:S04]  /*8410*/  IMAD.WIDE.U32 R4, R3, R14, R16 ;  /* 0x0000000e03047225 */ /* 0x000fc800078e0010 */
[----:B------:R-:W-:Y:S01]  /*8420*/  IMAD R3, R3, R15, R0 ;  /* 0x0000000f03037224 */ /* 0x000fe200078e0200 */
[----:B------:R-:W-:Y:S02]  /*8430*/  I2FP.F32.U32 R0, R24 ;  /* 0x0000001800007245 */ /* 0x000fe40000201000 */
[----:B------:R-:W2:Y:S01]  /*8440*/  LDC R26, c[0x0][0x658] ;  /* 0x00019600ff1a7b82 */ /* 0x000ea20000000800 */
[----:B------:R-:W-:Y:S01]  /*8450*/  IMAD.IADD R3, R5, 0x1, R3 ;  /* 0x0000000105037824 */ /* 0x000fe200078e0203 */
[----:B------:R-:W-:Y:S01]  /*8460*/  ISETP.NE.U32.AND P0, PT, R28, RZ, PT ;  /* 0x000000ff1c00720c */ /* 0x000fe20003f05070 */
[----:B------:R-:W-:Y:S01]  /*8470*/  FMUL R0, R0, UR4 ;  /* 0x0000000400007c20 */ /* 0x000fe20008400000 */
[----:B------:R-:W-:Y:S02]  /*8480*/  IMAD.MOV.U32 R5, RZ, RZ, -0x1 ;  /* 0xffffffffff057424 */ /* 0x000fe400078e00ff */
[----:B------:R-:W-:Y:S01]  /*8490*/  ISETP.NE.AND.EX P0, PT, R29, RZ, PT, P0 ;  /* 0x000000ff1d00720c */ /* 0x000fe20003f05300 */
[----:B------:R3:W4:Y:S01]  /*84a0*/  F2I.U32.TRUNC.NTZ R13, R0 ;  /* 0x00000000000d7305 */ /* 0x000722000020f000 */
[----:B------:R-:W3:Y:S01]  /*84b0*/  LDC R15, c[0x0][0x148] ;  /* 0x00005200ff0f7b82 */ /* 0x000ee20000000800 */
[----:B0-----:R-:W-:-:S02]  /*84c0*/  SHF.R.U64 R12, R4, R6, R3 ;  /* 0x00000006040c7219 */ /* 0x001fc40000001203 */
[----:B------:R-:W-:-:S05]  /*84d0*/  SHF.R.U32.HI R3, RZ, R6, R3 ;  /* 0x00000006ff037219 */ /* 0x000fca0000011603 */
[----:B------:R-:W0:Y:S01]  /*84e0*/  LDC R20, c[0x0][0x600] ;  /* 0x00018000ff147b82 */ /* 0x000e220000000800 */
[-CC-:B-1----:R-:W-:Y:S02]  /*84f0*/  SHF.R.U64 R10, R12, R8.reuse, R3.reuse ;  /* 0x000000080c0a7219 */ /* 0x182fe40000001203 */
[----:B------:R-:W-:-:S05]  /*8500*/  SHF.R.U32.HI R3, RZ, R8, R3 ;  /* 0x00000008ff037219 */ /* 0x000fca0000011603 */
[----:B------:R-:W1:Y:S01]  /*8510*/  LDC R27, c[0x0][0x648] ;  /* 0x00019200ff1b7b82 */ /* 0x000e620000000800 */
[-C--:B--2---:R-:W-:Y:S02]  /*8520*/  SHF.L.U32 R4, R5, R26.reuse, RZ ;  /* 0x0000001a05047219 */ /* 0x084fe400000006ff */
[--C-:B------:R-:W-:Y:S02]  /*8530*/  SHF.R.U64 R14, R10, R26, R3.reuse ;  /* 0x0000001a0a0e7219 */ /* 0x100fe40000001203 */
[----:B------:R-:W-:Y:S02]  /*8540*/  LOP3.LUT R25, RZ, R4, RZ, 0x33, !PT ;  /* 0x00000004ff197212 */ /* 0x000fe400078e33ff */
[-C--:B------:R-:W-:Y:S01]  /*8550*/  SHF.R.U32.HI R5, RZ, R26.reuse, R3 ;  /* 0x0000001aff057219 */ /* 0x080fe20000011603 */
[----:B------:R-:W2:Y:S01]  /*8560*/  LDC R30, c[0x0][0x638] ;  /* 0x00018e00ff1e7b82 */ /* 0x000ea20000000800 */
[----:B------:R-:W-:Y:S01]  /*8570*/  SHF.L.U32 R154, R7, R26, RZ ;  /* 0x0000001a079a7219 */ /* 0x000fe200000006ff */
[----:B------:R-:W-:-:S06]  /*8580*/  IMAD.MOV.U32 R4, RZ, RZ, R14 ;  /* 0x000000ffff047224 */ /* 0x000fcc00078e000e */
[----:B------:R-:W0:Y:S01]  /*8590*/  LDC R31, c[0x0][0x610] ;  /* 0x00018400ff1f7b82 */ /* 0x000e220000000800 */
[----:B----4-:R-:W-:Y:S05]  /*85a0*/  @!P0 BRA `(.L_x_293) ;  /* 0x0000000000288947 */ /* 0x010fea0003800000 */
        /* <DEDUP_REMOVED lines=10> */
.L_x_293:
[----:B------:R-:W-:Y:S01]  /*8650*/  ISETP.NE.AND P0, PT, R2, 0x1, PT ;  /* 0x000000010200780c */ /* 0x000fe20003f05270 */
[----:B0-----:R-:W-:Y:S01]  /*8660*/  VIADD R7, R20, 0xffffffff ;  /* 0xffffffff14077836 */ /* 0x001fe20000000000 */
[----:B-1-3--:R-:W-:Y:S01]  /*8670*/  SHF.R.U64 R0, R4, R27, R5 ;  /* 0x0000001b04007219 */ /* 0x00afe20000001205 */
[----:B------:R-:W-:Y:S01]  /*8680*/  IMAD.MOV R13, RZ, RZ, -R13 ;  /* 0x000000ffff0d7224 */ /* 0x000fe200078e0a0d */
[----:B------:R-:W-:Y:S01]  /*8690*/  LOP3.LUT R5, R10, R25, RZ, 0xc0, !PT ;  /* 0x000000190a057212 */ /* 0x000fe200078ec0ff */
[----:B------:R-:W-:Y:S02]  /*86a0*/  IMAD.MOV.U32 R4, RZ, RZ, 0x1 ;  /* 0x00000001ff047424 */ /* 0x000fe400078e00ff */
[----:B------:R-:W-:Y:S02]  /*86b0*/  IMAD.MOV R3, RZ, RZ, -R0 ;  /* 0x000000ffff037224 */ /* 0x000fe400078e0a00 */
[----:B------:R-:W-:Y:S01]  /*86c0*/  IMAD R154, R154, R0, R5 ;  /* 0x000000009a9a7224 */ /* 0x000fe200078e0205 */
[----:B------:R-:W-:Y:S01]  /*86d0*/  LOP3.LUT R5, R12, R7, RZ, 0xc0, !PT ;  /* 0x000000070c057212 */ /* 0x000fe200078ec0ff */
[----:B--2---:R-:W-:-:S02]  /*86e0*/  IMAD R0, R3, R30, R14 ;  /* 0x0000001e03007224 */ /* 0x004fc400078e020e */
[----:B------:R-:W-:Y:S02]  /*86f0*/  @P0 IMAD R21, R15, R13, R24 ;  /* 0x0000000d0f150224 */ /* 0x000fe400078e0218 */
[----:B------:R-:W-:Y:S01]  /*8700*/  IMAD R3, R0, R20, R5 ;  /* 0x0000001400037224 */ /* 0x000fe200078e0205 */
[----:B------:R-:W-:Y:S01]  /*8710*/  PRMT R0, R4, 0x7610, R0 ;  /* 0x0000761004007816 */ /* 0x000fe20000000000 */
[----:B------:R-:W-:-:S05]  /*8720*/  IMAD R154, R154, R31, R21 ;  /* 0x0000001f9a9a7224 */ /* 0x000fca00078e0215 */
[----:B------:R-:W-:Y:S02]  /*8730*/  SEL R153, R3, R154, !P0 ;  /* 0x0000009a03997207 */ /* 0x000fe40004000000 */
[----:B------:R-:W-:-:S07]  /*8740*/  SEL R154, R154, R3, !P0 ;  /* 0x000000039a9a7207 */ /* 0x000fce0004000000 */
.L_x_291:
[----:B------:R-:W-:-:S13]  /*8750*/  LOP3.LUT P0, RZ, R0, 0xff, RZ, 0xc0, !PT ;  /* 0x000000ff00ff7812 */ /* 0x000fda000780c0ff */
[----:B------:R-:W-:Y:S05]  /*8760*/  @P0 BRA `(.L_x_294) ;  /* 0xffffff8800a00947 */ /* 0x000fea000383ffff */
[----:B------:R-:W-:Y:S05]  /*8770*/  EXIT ;  /* 0x000000000000794d */ /* 0x000fea0003800000 */
.L_x_7:
[----:B0-----:R-:W-:Y:S01]  /*8780*/  ULDC.64 UR4, c[0x0][0x650] ;  /* 0x0001940000047ab9 */ /* 0x001fe20000000a00 */
        /* <DEDUP_REMOVED lines=25> */
.L_x_296:
[----:B------:R-:W0:Y:S01]  /*8920*/  LDC.64 R28, c[0x0][0x640] ;  /* 0x00019000ff1c7b82 */ /* 0x000e220000000a00 */
[-CC-:B------:R-:W-:Y:S01]  /*8930*/  SHF.R.U64 R22, R12, R6.reuse, R13.reuse ;  /* 0x000000060c167219 */ /* 0x180fe2000000120d */
[----:B------:R-:W-:Y:S01]  /*8940*/  IMAD.MOV.U32 R30, RZ, RZ, 0x1 ;  /* 0x00000001ff1e7424 */ /* 0x000fe200078e00ff */
[----:B------:R-:W-:Y:S02]  /*8950*/  SHF.R.U32.HI R6, RZ, R6, R13 ;  /* 0x00000006ff067219 */ /* 0x000fe4000001160d */
        /* <DEDUP_REMOVED lines=8> */
[----:B------:R-:W-:Y:S01]  /*89e0*/  IMAD.IADD R9, R9, 0x1, R11 ;  /* 0x0000000109097824 */ /* 0x000fe200078e020b */
[----:B0-----:R-:W-:-:S04]  /*89f0*/  ISETP.NE.U32.AND P0, PT, R28, RZ, PT ;  /* 0x000000ff1c00720c */ /* 0x001fc80003f05070 */
[----:B------:R-:W-:Y:S02]  /*8a00*/  ISETP.NE.AND.EX P0, PT, R29, RZ, PT, P0 ;  /* 0x000000ff1d00720c */ /* 0x000fe40003f05300 */
[----:B------:R-:W0:Y:S01]  /*8a10*/  LDC R20, c[0x0][0x600] ;  /* 0x00018000ff147b82 */ /* 0x000e220000000800 */
[-CC-:B-1----:R-:W-:Y:S01]  /*8a20*/  SHF.R.U64 R14, R8, R10.reuse, R9.reuse ;  /* 0x0000000a080e7219 */ /* 0x182fe20000001209 */
[----:B------:R-:W-:Y:S01]  /*8a30*/  IMAD.MOV.U32 R8, RZ, RZ, -0x1 ;  /* 0xffffffffff087424 */ /* 0x000fe200078e00ff */
[----:B------:R-:W-:-:S05]  /*8a40*/  SHF.R.U32.HI R9, RZ, R10, R9 ;  /* 0x0000000aff097219 */ /* 0x000fca0000011609 */
[----:B------:R-:W1:Y:S01]  /*8a50*/  LDC R26, c[0x0][0x648] ;  /* 0x00019200ff1a7b82 */ /* 0x000e620000000800 */
[-CC-:B--2---:R-:W-:Y:S02]  /*8a60*/  SHF.R.U64 R21, R14, R12.reuse, R9.reuse ;  /* 0x0000000c0e157219 */ /* 0x184fe40000001209 */
[----:B------:R-:W-:-:S05]  /*8a70*/  SHF.R.U32.HI R6, RZ, R12, R9 ;  /* 0x0000000cff067219 */ /* 0x000fca0000011609 */
[----:B------:R-:W2:Y:S01]  /*8a80*/  LDC R27, c[0x0][0x638] ;  /* 0x00018e00ff1b7b82 */ /* 0x000ea20000000800 */
[-C--:B---3--:R-:W-:Y:S02]  /*8a90*/  SHF.L.U32 R8, R8, R25.reuse, RZ ;  /* 0x0000001908087219 */ /* 0x088fe400000006ff */
[-CC-:B------:R-:W-:Y:S02]  /*8aa0*/  SHF.R.U64 R23, R21, R25.reuse, R6.reuse ;  /* 0x0000001915177219 */ /* 0x180fe40000001206 */
[----:B------:R-:W-:Y:S02]  /*8ab0*/  LOP3.LUT R32, RZ, R8, RZ, 0x33, !PT ;  /* 0x00000008ff207212 */ /* 0x000fe400078e33ff */
[----:B------:R-:W-:Y:S01]  /*8ac0*/  SHF.R.U32.HI R9, RZ, R25, R6 ;  /* 0x00000019ff097219 */ /* 0x000fe20000011606 */
[----:B------:R-:W3:Y:S01]  /*8ad0*/  LDC R31, c[0x0][0x610] ;  /* 0x00018400ff1f7b82 */ /* 0x000ee20000000800 */
[----:B------:R-:W-:Y:S01]  /*8ae0*/  IMAD.MOV.U32 R8, RZ, RZ, R23 ;  /* 0x000000ffff087224 */ /* 0x000fe200078e0017 */
[----:B------:R-:W-:Y:S06]  /*8af0*/  @!P0 BRA `(.L_x_297) ;  /* 0x0000000000288947 */ /* 0x000fec0003800000 */
        /* <DEDUP_REMOVED lines=10> */
.L_x_297:
[----:B------:R-:W-:Y:S02]  /*8ba0*/  ISETP.NE.AND P0, PT, R2, 0x1, PT ;  /* 0x000000010200780c */ /* 0x000fe40003f05270 */
[----:B-1----:R-:W-:Y:S01]  /*8bb0*/  SHF.R.U64 R6, R8, R26, R9 ;  /* 0x0000001a08067219 */ /* 0x002fe20000001209 */
[----:B0-----:R-:W-:Y:S01]  /*8bc0*/  VIADD R9, R20, 0xffffffff ;  /* 0xffffffff14097836 */ /* 0x001fe20000000000 */
[----:B------:R-:W-:Y:S02]  /*8bd0*/  SHF.L.U32 R30, R30, R25, RZ ;  /* 0x000000191e1e7219 */ /* 0x000fe400000006ff */
[----:B------:R-:W-:Y:S01]  /*8be0*/  LOP3.LUT R5, R21, R32, RZ, 0xc0, !PT ;  /* 0x0000002015057212 */ /* 0x000fe200078ec0ff */
[----:B------:R-:W-:-:S04]  /*8bf0*/  IMAD.MOV R8, RZ, RZ, -R6 ;  /* 0x000000ffff087224 */ /* 0x000fc800078e0a06 */
[----:B------:R-:W-:Y:S01]  /*8c00*/  IMAD R6, R30, R6, R5 ;  /* 0x000000061e067224 */ /* 0x000fe200078e0205 */
[----:B------:R-:W-:Y:S01]  /*8c10*/  LOP3.LUT R5, R14, R9, RZ, 0xc0, !PT ;  /* 0x000000090e057212 */ /* 0x000fe200078ec0ff */
[----:B------:R-:W-:Y:S02]  /*8c20*/  @P0 IMAD R3, R7, R24, R4 ;  /* 0x0000001807030224 */ /* 0x000fe400078e0204 */
[----:B--2---:R-:W-:Y:S02]  /*8c30*/  IMAD R4, R8, R27, R23 ;  /* 0x0000001b08047224 */ /* 0x004fe400078e0217 */
[----:B---3--:R-:W-:Y:S02]  /*8c40*/  IMAD R3, R6, R31, R3 ;  /* 0x0000001f06037224 */ /* 0x008fe400078e0203 */
[----:B------:R-:W-:Y:S02]  /*8c50*/  IMAD R4, R4, R20, R5 ;  /* 0x0000001404047224 */ /* 0x000fe400078e0205 */
[----:B------:R-:W-:-:S02]  /*8c60*/  IMAD.MOV.U32 R8, RZ, RZ, 0x1 ;  /* 0x00000001ff087424 */ /* 0x000fc400078e00ff */
[----:B------:R-:W-:Y:S01]  /*8c70*/  IMAD.MOV.U32 R6, RZ, RZ, R22 ;  /* 0x000000ffff067224 */ /* 0x000fe200078e0016 */
[----:B------:R-:W-:Y:S02]  /*8c80*/  SEL R21, R4, R3, !P0 ;  /* 0x0000000304157207 */ /* 0x000fe40004000000 */
[----:B------:R-:W-:-:S07]  /*8c90*/  SEL R20, R3, R4, !P0 ;  /* 0x0000000403147207 */ /* 0x000fce0004000000 */
.L_x_295:
[----:B------:R-:W-:-:S08]  /*8ca0*/  NOP ;  /* 0x0000000000007918 */ /* 0x000fd00000000000 */
[----:B------:R-:W0:-:S00]  /*8cb0*/  USETMAXREG.DEALLOC.CTAPOOL 0x28 ;  /* 0x00000028000079c8 */ /* 0x000e0000080e0500 */
[----:B0-----:R-:W-:-:S13]  /*8cc0*/  ISETP.NE.AND P0, PT, R0, RZ, PT ;  /* 0x000000ff0000720c */ /* 0x001fda0003f05270 */
[----:B------:R-:W-:Y:S05]  /*8cd0*/  @P0 EXIT ;  /* 0x000000000000094d */ /* 0x000fea0003800000 */
[----:B------:R-:W-:Y:S01]  /*8ce0*/  LOP3.LUT P0, RZ, R8, 0xff, RZ, 0xc0, !PT ;  /* 0x000000ff08ff7812 */ /* 0x000fe2000780c0ff */
[----:B------:R-:W-:Y:S02]  /*8cf0*/  IMAD.MOV.U32 R0, RZ, RZ, 0x1 ;  /* 0x00000001ff007424 */ /* 0x000fe400078e00ff */
[----:B------:R-:W-:-:S10]  /*8d00*/  IMAD.MOV.U32 R3, RZ, RZ, RZ ;  /* 0x000000ffff037224 */ /* 0x000fd400078e00ff */
[----:B------:R-:W-:Y:S05]  /*8d10*/  @!P0 BRA `(.L_x_298) ;  /* 0x0000000c004c8947 */ /* 0x000fea0003800000 */
[----:B------:R-:W0:Y:S01]  /*8d20*/  LDC R0, c[0x0][0x28c] ;  /* 0x0000a300ff007b82 */ /* 0x000e220000000800 */
[----:B------:R-:W1:Y:S01]  /*8d30*/  S2R R10, SR_CgaCtaId ;  /* 0x00000000000a7919 */ /* 0x000e620000008800 */
[----:B------:R-:W-:Y:S01]  /*8d40*/  ULDC UR5, c[0x0][0x658] ;  /* 0x0001960000057ab9 */ /* 0x000fe20000000800 */
[----:B------:R-:W-:Y:S01]  /*8d50*/  UMOV UR7, 0xffffffff ;  /* 0xffffffff00077882 */ /* 0x000fe20000000000 */
[----:B------:R-:W-:Y:S01]  /*8d60*/  ULDC UR6, c[0x0][0xc] ;  /* 0x0000030000067ab9 */ /* 0x000fe20000000800 */
[----:B------:R-:W-:Y:S01]  /*8d70*/  USHF.L.U32 UR8, UR7, UR5, URZ ;  /* 0x0000000507087299 */ /* 0x000fe2000800063f */
[----:B------:R-:W-:Y:S01]  /*8d80*/  BSSY B0, `(.L_x_298) ;  /* 0x00000cc000007945 */ /* 0x000fe20003800000 */
[----:B------:R-:W-:Y:S01]  /*8d90*/  UMOV UR9, 0x1 ;  /* 0x0000000100097882 */ /* 0x000fe20000000000 */
[----:B------:R-:W-:Y:S01]  /*8da0*/  ULDC UR7, c[0x0][0x10] ;  /* 0x0000040000077ab9 */ /* 0x000fe20000000800 */
[----:B------:R-:W-:Y:S01]  /*8db0*/  USHF.L.U32 UR18, UR9, UR5, URZ ;  /* 0x0000000509127299 */ /* 0x000fe2000800063f */
[----:B------:R-:W-:Y:S01]  /*8dc0*/  IMAD.MOV.U32 R9, RZ, RZ, 0x1 ;  /* 0x00000001ff097424 */ /* 0x000fe200078e00ff */
[----:B------:R-:W-:Y:S01]  /*8dd0*/  UIMAD.WIDE.U32 UR6, UR6, UR7, URZ ;  /* 0x00000007060672a5 */ /* 0x000fe2000f8e003f */
[----:B------:R-:W-:Y:S01]  /*8de0*/  LOP3.LUT R13, R19, 0x2, RZ, 0xfc, !PT ;  /* 0x00000002130d7812 */ /* 0x000fe200078efcff */
[----:B------:R-:W-:Y:S01]  /*8df0*/  ULDC UR5, c[0x0][0x14] ;  /* 0x0000050000057ab9 */ /* 0x000fe20000000800 */
[----:B------:R-:W-:Y:S01]  /*8e00*/  ULDC UR4, c[0x0][0x600] ;  /* 0x0001800000047ab9 */ /* 0x000fe20000000800 */
[----:B------:R-:W-:-:S02]  /*8e10*/  UIMAD.WIDE.U32 UR22, UR6, UR5, URZ ;  /* 0x00000005061672a5 */ /* 0x000fc4000f8e003f */
[----:B------:R-:W-:Y:S02]  /*8e20*/  UIMAD UR13, UR7, UR5, URZ ;  /* 0x00000005070d72a4 */ /* 0x000fe4000f8e023f */
[----:B------:R-:W-:Y:S02]  /*8e30*/  UIADD3 UR4, UR4, -0x1, URZ ;  /* 0xffffffff04047890 */ /* 0x000fe4000fffe03f */
[----:B------:R-:W-:Y:S02]  /*8e40*/  ULOP3.LUT UR17, URZ, UR8, URZ, 0x33, !UPT ;  /* 0x000000083f117292 */ /* 0x000fe4000f8e333f */
[----:B------:R-:W-:Y:S01]  /*8e50*/  UIADD3 UR13, UR23, UR13, URZ ;  /* 0x0000000d170d7290 */ /* 0x000fe2000fffe03f */
[----:B0-----:R-:W-:Y:S01]  /*8e60*/  VIADD R0, R0, 0x3f ;  /* 0x0000003f00007836 */ /* 0x001fe20000000000 */
[----:B------:R-:W-:-:S04]  /*8e70*/  ULDC.64 UR24, c[0x0][0x198] ;  /* 0x0000660000187ab9 */ /* 0x000fc80000000a00 */
[----:B------:R-:W-:-:S04]  /*8e80*/  SHF.R.S32.HI R3, RZ, 0x1f, R0 ;  /* 0x0000001fff037819 */ /* 0x000fc80000011400 */
[----:B------:R-:W-:Y:S01]  /*8e90*/  LEA.HI R8, R3, R0, RZ, 0x6 ;  /* 0x0000000003087211 */ /* 0x000fe200078f30ff */
[C---:B-1----:R-:W-:Y:S02]  /*8ea0*/  IMAD.SHL.U32 R4, R10.reuse, 0x2000, RZ ;  /* 0x000020000a047824 */ /* 0x042fe400078e00ff */
[----:B------:R-:W-:Y:S01]  /*8eb0*/  IMAD.SHL.U32 R10, R10, 0x80, RZ ;  /* 0x000000800a0a7824 */ /* 0x000fe200078e00ff */
[----:B------:R-:W-:Y:S01]  /*8ec0*/  SHF.R.S32.HI R8, RZ, 0x6, R8 ;  /* 0x00000006ff087819 */ /* 0x000fe20000011408 */
[----:B------:R-:W-:Y:S01]  /*8ed0*/  IMAD.MOV.U32 R0, RZ, RZ, 0x1 ;  /* 0x00000001ff007424 */ /* 0x000fe200078e00ff */
[----:B------:R-:W-:Y:S01]  /*8ee0*/  LOP3.LUT R4, R4, 0x2000, RZ, 0xc0, !PT ;  /* 0x0000200004047812 */ /* 0x000fe200078ec0ff */
[----:B------:R-:W-:Y:S01]  /*8ef0*/  IMAD.MOV.U32 R3, RZ, RZ, RZ ;  /* 0x000000ffff037224 */ /* 0x000fe200078e00ff */
[----:B------:R-:W-:Y:S01]  /*8f00*/  LOP3.LUT R10, R10, 0x80, RZ, 0xc0, !PT ;  /* 0x000000800a0a7812 */ /* 0x000fe200078ec0ff */
[----:B------:R-:W-:Y:S01]  /*8f10*/  VIADD R12, R8, 0x1 ;  /* 0x00000001080c7836 */ /* 0x000fe20000000000 */
[----:B------:R-:W-:-:S07]  /*8f20*/  LOP3.LUT R11, R4, 0x8100, RZ, 0xfc, !PT ;  /* 0x00008100040b7812 */ /* 0x000fce00078efcff */
.L_x_309:
[----:B------:R-:W-:-:S03]  /*8f30*/  UMOV UR5, 0xffffffff ;  /* 0xffffffff00057882 */ /* 0x000fc60000000000 */
[----:B------:R-:W-:Y:S05]  /*8f40*/  BRA.DIV UR5, `(.L_x_299) ;  /* 0x0000000e05a87947 */ /* 0x000fea000b800000 */
[----:B------:R-:W-:-:S13]  /*8f50*/  ELECT P6, URZ, PT ;  /* 0x00000000003f782f */ /* 0x000fda00038c0000 */
.L_x_320:
[----:B------:R-:W0:Y:S01]  /*8f60*/  LDC R4, c[0x0][0x28c] ;  /* 0x0000a300ff047b82 */ /* 0x000e220000000800 */
[----:B------:R-:W-:Y:S01]  /*8f70*/  BSSY B1, `(.L_x_300) ;  /* 0x0000038000017945 */ /* 0x000fe20003800000 */
[----:B0-----:R-:W-:-:S13]  /*8f80*/  ISETP.LT.OR P6, PT, R4, 0x1, !P6 ;  /* 0x000000010400780c */ /* 0x001fda00077c1670 */
[----:B------:R-:W-:Y:S05]  /*8f90*/  @P6 BRA `(.L_x_301) ;  /* 0x0000000000d46947 */ /* 0x000fea0003800000 */
[----:B------:R-:W-:Y:S02]  /*8fa0*/  IMAD R21, R21, 0x100, R10 ;  /* 0x0000010015157824 */ /* 0x000fe400078e020a */
[----:B------:R-:W-:Y:S02]  /*8fb0*/  IMAD.SHL.U32 R22, R20, 0x80, RZ ;  /* 0x0000008014167824 */ /* 0x000fe400078e00ff */
[----:B------:R-:W-:Y:S02]  /*8fc0*/  IMAD.MOV.U32 R24, RZ, RZ, RZ ;  /* 0x000000ffff187224 */ /* 0x000fe400078e00ff */
[----:B------:R-:W-:Y:S02]  /*8fd0*/  IMAD.MOV.U32 R4, RZ, RZ, R12 ;  /* 0x000000ffff047224 */ /* 0x000fe400078e000c */
[----:B------:R-:W-:Y:S02]  /*8fe0*/  IMAD.MOV.U32 R5, RZ, RZ, R0 ;  /* 0x000000ffff057224 */ /* 0x000fe400078e0000 */
[----:B------:R-:W-:-:S07]  /*8ff0*/  IMAD.MOV.U32 R14, RZ, RZ, R3 ;  /* 0x000000ffff0e7224 */ /* 0x000fce00078e0003 */
.L_x_304:
[----:B------:R-:W0:Y:S01]  /*9000*/  S2R R20, SR_CgaCtaId ;  /* 0x0000000000147919 */ /* 0x000e220000008800 */
[----:B------:R-:W-:Y:S02]  /*9010*/  MOV R7, 0x400 ;  /* 0x0000040000077802 */ /* 0x000fe40000000f00 */
[----:B------:R-:W-:-:S13]  /*9020*/  LOP3.LUT P1, RZ, R18, 0x7f, RZ, 0xc0, !PT ;  /* 0x0000007f12ff7812 */ /* 0x000fda000782c0ff */
[----:B------:R-:W1:Y:S01]  /*9030*/  @!P1 LDC R15, c[0x0][0x500] ;  /* 0x00014000ff0f9b82 */ /* 0x000e620000000800 */
[----:B0-----:R-:W-:Y:S02]  /*9040*/  LEA R23, R20, R7, 0x18 ;  /* 0x0000000714177211 */ /* 0x001fe400078ec0ff */
[----:B------:R-:W-:-:S03]  /*9050*/  SHF.L.U32 R7, R5, 0x1f, RZ ;  /* 0x0000001f05077819 */ /* 0x000fc600000006ff */
[----:B------:R-:W-:-:S04]  /*9060*/  IMAD R20, R14, 0x8, R23 ;  /* 0x000000080e147824 */ /* 0x000fc800078e0217 */
[----:B------:R-:W0:Y:S02]  /*9070*/  SYNCS.PHASECHK.TRANS64.TRYWAIT P0, [R20+URZ+0x20], R7 ;  /* 0x00002007140075a7 */ /* 0x000e24000800017f */
[----:B01----:R-:W-:Y:S05]  /*9080*/  @!P0 BRA `(.L_x_302) ;  /* 0x0000000c00788947 */ /* 0x003fea0003800000 */
.L_x_321:
[----:B0-----:R-:W-:Y:S01]  /*9090*/  PRMT R7, R13, 0x9910, RZ ;  /* 0x000099100d077816 */ /* 0x001fe200000000ff */
[----:B------:R0:W-:Y:S03]  /*90a0*/  @!P1 SYNCS.ARRIVE.TRANS64 RZ, [R20+URZ], R15 ;  /* 0x0000000f14ff99a7 */ /* 0x0001e6000800003f */
[----:B------:R-:W-:-:S13]  /*90b0*/  ISETP.NE.AND P0, PT, R7, 0x2, PT ;  /* 0x000000020700780c */ /* 0x000fda0003f05270 */
[----:B0-----:R-:W-:Y:S05]  /*90c0*/  @P0 BRA `(.L_x_303) ;  /* 0x0000000000040947 */ /* 0x001fea0003800000 */
[----:B------:R-:W-:Y:S01]  /*90d0*/  BPT.TRAP 0x1 ;  /* 0x000000040000795c */ /* 0x000fe20000300000 */
.L_x_303:
[----:B------:R-:W-:Y:S01]  /*90e0*/  R2UR UR19, R23 ;  /* 0x00000000171372ca */ /* 0x000fe200000e0000 */
[----:B------:R-:W-:Y:S01]  /*90f0*/  IMAD R23, R14, 0x2000, R23 ;  /* 0x000020000e177824 */ /* 0x000fe200078e0217 */
[----:B------:R-:W-:Y:S01]  /*9100*/  R2UR UR9, R20 ;  /* 0x00000000140972ca */ /* 0x000fe200000e0000 */
[----:B------:R-:W-:Y:S01]  /*9110*/  IMAD R7, R14, 0x4000, R11 ;  /* 0x000040000e077824 */ /* 0x000fe200078e020b */
[----:B------:R-:W-:Y:S01]  /*9120*/  UIADD3 UR6, UP0, UR24, 0xf0, URZ ;  /* 0x000000f018067890 */ /* 0x000fe2000ff1e03f */
[----:B------:R-:W-:Y:S01]  /*9130*/  VIADD R4, R4, 0xffffffff ;  /* 0xffffffff04047836 */ /* 0x000fe20000000000 */
[----:B------:R-:W-:Y:S01]  /*9140*/  R2UR UR5, R23 ;  /* 0x00000000170572ca */ /* 0x000fe200000e0000 */
[----:B------:R-:W-:Y:S01]  /*9150*/  UIADD3 UR26, UP1, UR24, 0x1f0, URZ ;  /* 0x000001f0181a7890 */ /* 0x000fe2000ff3e03f */
[----:B------:R-:W-:Y:S01]  /*9160*/  R2UR UR8, R7 ;  /* 0x00000000070872ca */ /* 0x000fe200000e0000 */
[----:B------:R-:W-:Y:S01]  /*9170*/  UIADD3.X UR7, URZ, UR25, URZ, UP0, !UPT ;  /* 0x000000193f077290 */ /* 0x000fe200087fe43f */
[----:B------:R-:W-:Y:S01]  /*9180*/  R2UR UR11, R22 ;  /* 0x00000000160b72ca */ /* 0x000fe200000e0000 */
[----:B------:R-:W-:Y:S01]  /*9190*/  VIADD R14, R14, 0x1 ;  /* 0x000000010e0e7836 */ /* 0x000fe20000000000 */
[----:B------:R-:W-:Y:S01]  /*91a0*/  R2UR UR10, R24 ;  /* 0x00000000180a72ca */ /* 0x000fe200000e0000 */
[----:B------:R-:W-:Y:S01]  /*91b0*/  UIADD3.X UR27, URZ, UR25, URZ, UP1, !UPT ;  /* 0x000000193f1b7290 */ /* 0x000fe20008ffe43f */
[----:B------:R-:W-:Y:S01]  /*91c0*/  R2UR UR12, R6 ;  /* 0x00000000060c72ca */ /* 0x000fe200000e0000 */
[----:B------:R-:W-:Y:S01]  /*91d0*/  UMOV UR14, 0x0 ;  /* 0x00000000000e7882 */ /* 0x000fe20000000000 */
[----:B------:R-:W-:Y:S01]  /*91e0*/  R2UR UR20, R21 ;  /* 0x00000000151472ca */ /* 0x000fe200000e0000 */
[----:B------:R-:W-:Y:S01]  /*91f0*/  UMOV UR15, 0x10000000 ;  /* 0x10000000000f7882 */ /* 0x000fe20000000000 */
[----:B------:R-:W-:Y:S01]  /*9200*/  ISETP.GT.AND P1, PT, R4, 0x1, PT ;  /* 0x000000010400780c */ /* 0x000fe20003f24270 */
[----:B------:R-:W-:Y:S01]  /*9210*/  UIADD3 UR16, UR5, 0x100, URZ ;  /* 0x0000010005107890 */ /* 0x000fe2000fffe03f */
[----:B------:R-:W-:Y:S01]  /*9220*/  ISETP.NE.AND P0, PT, R14, 0x4, PT ;  /* 0x000000040e00780c */ /* 0x000fe20003f05270 */
[----:B------:R-:W-:Y:S01]  /*9230*/  UIADD3 UR5, UR19, UR8, URZ ;  /* 0x0000000813057290 */ /* 0x000fe2000fffe03f */
[----:B------:R-:W-:Y:S01]  /*9240*/  VIADD R24, R24, 0x40 ;  /* 0x0000004018187836 */ /* 0x000fe20000000000 */
[----:B------:R-:W-:Y:S01]  /*9250*/  UMOV UR21, 0x30000 ;  /* 0x0003000000157882 */ /* 0x000fe20000000000 */
[----:B------:R-:W-:-:S02]  /*9260*/  SEL R20, RZ, 0x1, P0 ;  /* 0x00000001ff147807 */ /* 0x000fc40000000000 */
[----:B------:R-:W-:Y:S01]  /*9270*/  UMOV UR8, UR16 ;  /* 0x0000001000087c82 */ /* 0x000fe20008000000 */
[----:B------:R-:W-:Y:S01]  /*9280*/  SEL R14, R14, RZ, P0 ;  /* 0x000000ff0e0e7207 */ /* 0x000fe20000000000 */
[----:B------:R0:W-:Y:S01]  /*9290*/  UTMALDG.3D [UR8], [UR6], desc[UR14] ;  /* 0x00000e08060075b4 */ /* 0x0001e20008011000 */
[----:B------:R-:W-:Y:S01]  /*92a0*/  LOP3.LUT R5, R5, R20, RZ, 0x3c, !PT ;  /* 0x0000001405057212 */ /* 0x000fe200078e3cff */
[----:B0-----:R-:W-:Y:S01]  /*92b0*/  UMOV UR11, UR20 ;  /* 0x00000014000b7c82 */ /* 0x001fe20008000000 */
[----:B------:R-:W-:Y:S02]  /*92c0*/  UMOV UR8, UR5 ;  /* 0x0000000500087c82 */ /* 0x000fe40008000000 */
[----:B------:R0:W-:Y:S02]  /*92d0*/  UTMALDG.3D.MULTICAST [UR8], [UR26], UR21, desc[UR14] ;  /* 0x00000e081a0073b4 */ /* 0x0001e40008011815 */
[----:B0-----:R-:W-:Y:S05]  /*92e0*/  @P1 BRA `(.L_x_304) ;  /* 0xfffffffc00441947 */ /* 0x001fea000383ffff */
.L_x_301:
[----:B------:R-:W-:Y:S05]  /*92f0*/  BSYNC B1 ;  /* 0x0000000000017941 */ /* 0x000fea0003800000 */
.L_x_300:
[----:B------:R-:W-:Y:S01]  /*9300*/  LOP3.LUT P1, RZ, R9, 0xff, RZ, 0xc0, !PT ;  /* 0x000000ff09ff7812 */ /* 0x000fe2000782c0ff */
[----:B------:R-:W-:Y:S01]  /*9310*/  IMAD.IADD R3, R8, 0x1, R3 ;  /* 0x0000000108037824 */ /* 0x000fe200078e0203 */
[----:B------:R-:W-:Y:S01]  /*9320*/  IADD3 R16, P2, R16, UR22, RZ ;  /* 0x0000001610107c10 */ /* 0x000fe2000ff5e0ff */
[----:B------:R-:W-:Y:S01]  /*9330*/  ULDC.64 UR6, c[0x0][0x650] ;  /* 0x0001940000067ab9 */ /* 0x000fe20000000a00 */
[----:B------:R-:W-:Y:S01]  /*9340*/  BSSY B1, `(.L_x_305) ;  /* 0x000006d000017945 */ /* 0x000fe20003800000 */
[----:B------:R-:W-:Y:S01]  /*9350*/  IMAD.MOV.U32 R20, RZ, RZ, -0x1 ;  /* 0xffffffffff147424 */ /* 0x000fe200078e00ff */
[----:B------:R-:W-:Y:S01]  /*9360*/  ISETP.GT.U32.AND P0, PT, R3, 0x3, PT ;  /* 0x000000030300780c */ /* 0x000fe20003f04070 */
[----:B------:R-:W-:Y:S01]  /*9370*/  IMAD.MOV.U32 R21, RZ, RZ, -0x1 ;  /* 0xffffffffff157424 */ /* 0x000fe200078e00ff */
[----:B------:R-:W-:Y:S02]  /*9380*/  SHF.R.U32.HI R4, RZ, 0x2, R3 ;  /* 0x00000002ff047819 */ /* 0x000fe40000011603 */
[----:B------:R-:W-:-:S02]  /*9390*/  ISETP.LT.U32.AND P0, PT, R8, 0x4, P0 ;  /* 0x000000040800780c */ /* 0x000fc40000701070 */
[----:B------:R-:W-:Y:S01]  /*93a0*/  IADD3.X R17, R17, UR13, RZ, P2, !PT ;  /* 0x0000000d11117c10 */ /* 0x000fe200097fe4ff */
[----:B------:R-:W0:Y:S01]  /*93b0*/  @P1 S2R R6, SR_CgaCtaId ;  /* 0x0000000000061919 */ /* 0x000e220000008800 */
[----:B------:R-:W-:Y:S02]  /*93c0*/  @P1 MOV R5, 0x400 ;  /* 0x0000040000051802 */ /* 0x000fe40000000f00 */
[----:B------:R-:W-:Y:S02]  /*93d0*/  ISETP.GE.U32.AND P2, PT, R16, UR6, PT ;  /* 0x0000000610007c0c */ /* 0x000fe4000bf46070 */
[----:B------:R-:W-:Y:S02]  /*93e0*/  LOP3.LUT R4, R4, 0x1, RZ, 0xc0, !PT ;  /* 0x0000000104047812 */ /* 0x000fe400078ec0ff */
[----:B------:R-:W-:Y:S02]  /*93f0*/  LOP3.LUT R3, R3, 0x3, RZ, 0xc0, !PT ;  /* 0x0000000303037812 */ /* 0x000fe400078ec0ff */
[----:B------:R-:W-:-:S02]  /*9400*/  PRMT R9, RZ, 0x7610, R9 ;  /* 0x00007610ff097816 */ /* 0x000fc40000000009 */
[----:B0-----:R-:W-:Y:S01]  /*9410*/  @P1 LEA R5, R6, R5, 0x18 ;  /* 0x0000000506051211 */ /* 0x001fe200078ec0ff */
[----:B------:R-:W-:-:S03]  /*9420*/  IMAD.MOV.U32 R6, RZ, RZ, -0x1 ;  /* 0xffffffffff067424 */ /* 0x000fc600078e00ff */
[----:B------:R0:W-:Y:S01]  /*9430*/  @P1 SYNCS.ARRIVE.TRANS64.A1T0 RZ, [R5+URZ+0x58], RZ ;  /* 0x000058ff05ff19a7 */ /* 0x0001e2000810003f */
[----:B------:R-:W-:-:S04]  /*9440*/  ISETP.NE.U32.AND P1, PT, R4, 0x1, PT ;  /* 0x000000010400780c */ /* 0x000fc80003f25070 */
[----:B------:R-:W-:Y:S02]  /*9450*/  ISETP.GT.U32.AND P1, PT, R8, 0x3, !P1 ;  /* 0x000000030800780c */ /* 0x000fe40004f24070 */
[----:B0-----:R-:W-:Y:S02]  /*9460*/  SEL R5, RZ, 0x1, !P0 ;  /* 0x00000001ff057807 */ /* 0x001fe40004000000 */
[----:B------:R-:W-:Y:S02]  /*9470*/  ISETP.GE.U32.AND.EX P0, PT, R17, UR7, PT, P2 ;  /* 0x0000000711007c0c */ /* 0x000fe4000bf06120 */
[----:B------:R-:W-:-:S04]  /*9480*/  SEL R4, RZ, 0x1, !P1 ;  /* 0x00000001ff047807 */ /* 0x000fc80004800000 */
[----:B------:R-:W-:Y:S02]  /*9490*/  LOP3.LUT R0, R4, R0, R5, 0x96, !PT ;  /* 0x0000000004007212 */ /* 0x000fe400078e9605 */
[----:B------:R-:W-:-:S05]  /*94a0*/  PRMT R4, RZ, 0x7610, R4 ;  /* 0x00007610ff047816 */ /* 0x000fca0000000004 */
[----:B------:R-:W-:Y:S05]  /*94b0*/  @P0 BRA `(.L_x_306) ;  /* 0x0000000400540947 */ /* 0x000fea0003800000 */
[----:B------:R-:W0:Y:S01]  /*94c0*/  S2R R15, SR_CTAID.X ;  /* 0x00000000000f7919 */ /* 0x000e220000002500 */
[----:B------:R-:W-:Y:S01]  /*94d0*/  ULDC.64 UR6, c[0x0][0x628] ;  /* 0x00018a0000067ab9 */ /* 0x000fe20000000a00 */
[----:B------:R-:W-:Y:S01]  /*94e0*/  ULDC UR8, c[0x0][0x630] ;  /* 0x00018c0000087ab9 */ /* 0x000fe20000000800 */
[----:B------:R-:W-:Y:S01]  /*94f0*/  ISETP.NE.U32.AND P0, PT, RZ, UR6, PT ;  /* 0x00000006ff007c0c */ /* 0x000fe2000bf05070 */
[----:B------:R-:W1:Y:S01]  /*9500*/  S2R R20, SR_CTAID.Y ;  /* 0x0000000000147919 */ /* 0x000e620000002600 */
[----:B------:R-:W-:Y:S01]  /*9510*/  ULDC UR9, c[0x0][0x150] ;  /* 0x0000540000097ab9 */ /* 0x000fe20000000800 */
[----:B------:R-:W-:Y:S01]  /*9520*/  IMAD.MOV.U32 R4, RZ, RZ, R16 ;  /* 0x000000ffff047224 */ /* 0x000fe200078e0010 */
[----:B------:R-:W-:Y:S01]  /*9530*/  ISETP.NE.AND.EX P0, PT, RZ, UR7, PT, P0 ;  /* 0x00000007ff007c0c */ /* 0x000fe2000bf05300 */
[----:B------:R-:W-:Y:S01]  /*9540*/  IMAD.MOV.U32 R5, RZ, RZ, R17 ;  /* 0x000000ffff057224 */ /* 0x000fe200078e0011 */
[----:B0-----:R-:W-:-:S11]  /*9550*/  I2FP.F32.U32 R22, R15 ;  /* 0x0000000f00167245 */ /* 0x001fd60000201000 */
[----:B------:R-:W-:Y:S05]  /*9560*/  @!P0 BRA `(.L_x_307) ;  /* 0x0000000000288947 */ /* 0x000fea0003800000 */
[----:B------:R-:W-:Y:S02]  /*9570*/  ULDC UR5, c[0x0][0x634] ;  /* 0x00018d0000057ab9 */ /* 0x000fe40000000800 */
[----:B------:R-:W-:-:S05]  /*9580*/  IADD3 R5, P0, R16, UR5, RZ ;  /* 0x0000000510057c10 */ /* 0x000fca000ff1e0ff */
[----:B------:R-:W-:-:S04]  /*9590*/  IMAD.X R21, RZ, RZ, R17, P0 ;  /* 0x000000ffff157224 */ /* 0x000fc800000e0611 */
[----:B------:R-:W-:-:S04]  /*95a0*/  IMAD.WIDE.U32 R6, R21, UR6, RZ ;  /* 0x0000000615067c25 */ /* 0x000fc8000f8e00ff */
[----:B------:R-:W-:-:S04]  /*95b0*/  IMAD.WIDE.U32 R6, P0, R5, UR7, R6 ;  /* 0x0000000705067c25 */ /* 0x000fc8000f800006 */
[----:B------:R-:W-:-:S04]  /*95c0*/  IMAD.WIDE.U32 R4, R5, UR6, RZ ;  /* 0x0000000605047c25 */ /* 0x000fc8000f8e00ff */
[----:B------:R-:W-:Y:S01]  /*95d0*/  IMAD.MOV.U32 R4, RZ, RZ, R7 ;  /* 0x000000ffff047224 */ /* 0x000fe200078e0007 */
[----:B------:R-:W-:Y:S01]  /*95e0*/  IADD3 RZ, P1, R5, R6, RZ ;  /* 0x0000000605ff7210 */ /* 0x000fe20007f3e0ff */
[----:B------:R-:W-:-:S04]  /*95f0*/  IMAD.X R5, RZ, RZ, RZ, P0 ;  /* 0x000000ffff057224 */ /* 0x000fc800000e06ff */
[----:B------:R-:W-:-:S08]  /*9600*/  IMAD.WIDE.U32.X R4, R21, UR7, R4, P1 ;  /* 0x0000000715047c25 */ /* 0x000fd000088e0404 */
.L_x_307:
[--C-:B------:R-:W-:Y:S01]  /*9610*/  SHF.R.U64 R14, R4, UR8, R5.reuse ;  /* 0x00000008040e7c19 */ /* 0x100fe20008001205 */
[----:B------:R-:W-:Y:S01]  /*9620*/  FMUL R22, R22, UR9 ;  /* 0x0000000916167c20 */ /* 0x000fe20008400000 */
[----:B------:R-:W-:Y:S01]  /*9630*/  SHF.R.U32.HI R4, RZ, UR8, R5 ;  /* 0x00000008ff047c19 */ /* 0x000fe20008011605 */
[----:B------:R-:W0:Y:S01]  /*9640*/  LDC R6, c[0x0][0x144] ;  /* 0x00005100ff067b82 */ /* 0x000e220000000800 */
[----:B------:R-:W-:Y:S01]  /*9650*/  IADD3 R5, P0, RZ, -R14, RZ ;  /* 0x8000000eff057210 */ /* 0x000fe20007f1e0ff */
[----:B------:R-:W-:Y:S01]  /*9660*/  ULDC UR5, c[0x0][0x154] ;  /* 0x0000550000057ab9 */ /* 0x000fe20000000800 */
[----:B-1----:R-:W-:Y:S01]  /*9670*/  I2FP.F32.U32 R7, R20 ;  /* 0x0000001400077245 */ /* 0x002fe20000201000 */
[----:B------:R-:W1:Y:S01]  /*9680*/  F2I.U32.TRUNC.NTZ R22, R22 ;  /* 0x0000001600167305 */ /* 0x000e62000020f000 */
[----:B------:R-:W-:Y:S01]  /*9690*/  ULDC.64 UR6, c[0x0][0x620] ;  /* 0x0001880000067ab9 */ /* 0x000fe20000000a00 */
[----:B------:R-:W-:Y:S01]  /*96a0*/  IMAD.X R4, RZ, RZ, ~R4, P0 ;  /* 0x000000ffff047224 */ /* 0x000fe200000e0e04 */
[----:B------:R-:W-:Y:S01]  /*96b0*/  ISETP.NE.AND P2, PT, R2, 0x1, PT ;  /* 0x000000010200780c */ /* 0x000fe20003f45270 */
[----:B------:R-:W-:Y:S01]  /*96c0*/  FMUL R23, R7, UR5 ;  /* 0x0000000507177c20 */ /* 0x000fe20008400000 */
[----:B------:R-:W2:Y:S01]  /*96d0*/  LDC R25, c[0x0][0x148] ;  /* 0x00005200ff197b82 */ /* 0x000ea20000000800 */
[----:B------:R-:W-:Y:S01]  /*96e0*/  IMAD R4, R4, UR6, RZ ;  /* 0x0000000604047c24 */ /* 0x000fe2000f8e02ff */
[----:B------:R-:W-:-:S03]  /*96f0*/  ULDC UR5, c[0x0][0x618] ;  /* 0x0001860000057ab9 */ /* 0x000fc60000000800 */
[----:B------:R-:W3:Y:S01]  /*9700*/  F2I.U32.TRUNC.NTZ R23, R23 ;  /* 0x0000001700177305 */ /* 0x000ee2000020f000 */
[C---:B------:R-:W-:Y:S02]  /*9710*/  IMAD R7, R5.reuse, UR7, R4 ;  /* 0x0000000705077c24 */ /* 0x040fe4000f8e0204 */
[----:B------:R-:W-:Y:S01]  /*9720*/  IMAD.WIDE.U32 R4, R5, UR6, R16 ;  /* 0x0000000605047c25 */ /* 0x000fe2000f8e0010 */
[----:B------:R-:W-:Y:S02]  /*9730*/  ULDC.64 UR6, c[0x0][0x640] ;  /* 0x0001900000067ab9 */ /* 0x000fe40000000a00 */
[----:B------:R-:W-:Y:S01]  /*9740*/  ISETP.NE.U32.AND P0, PT, RZ, UR6, PT ;  /* 0x00000006ff007c0c */ /* 0x000fe2000bf05070 */
[----:B------:R-:W-:Y:S02]  /*9750*/  IMAD.IADD R5, R5, 0x1, R7 ;  /* 0x0000000105057824 */ /* 0x000fe400078e0207 */
[----:B-1----:R-:W-:Y:S01]  /*9760*/  IMAD.MOV R22, RZ, RZ, -R22 ;  /* 0x000000ffff167224 */ /* 0x002fe200078e0a16 */
[----:B------:R-:W-:-:S02]  /*9770*/  ISETP.NE.AND.EX P0, PT, RZ, UR7, PT, P0 ;  /* 0x00000007ff007c0c */ /* 0x000fc4000bf05300 */
[----:B------:R-:W-:Y:S01]  /*9780*/  SHF.R.U64 R21, R4, UR5, R5 ;  /* 0x0000000504157c19 */ /* 0x000fe20008001205 */
[----:B0-----:R-:W-:Y:S01]  /*9790*/  IMAD R15, R6, R22, R15 ;  /* 0x00000016060f7224 */ /* 0x001fe200078e020f */
[----:B------:R-:W-:Y:S01]  /*97a0*/  SHF.R.U32.HI R4, RZ, UR5, R5 ;  /* 0x00000005ff047c19 */ /* 0x000fe20008011605 */
[----:B------:R-:W-:Y:S01]  /*97b0*/  ULDC UR5, c[0x0][0x608] ;  /* 0x0001820000057ab9 */ /* 0x000fe20000000800 */
[----:B---3--:R-:W-:Y:S02]  /*97c0*/  IMAD.MOV R6, RZ, RZ, -R23 ;  /* 0x000000ffff067224 */ /* 0x008fe400078e0a17 */
[--C-:B------:R-:W-:Y:S02]  /*97d0*/  SHF.R.U64 R22, R21, UR5, R4.reuse ;  /* 0x0000000515167c19 */ /* 0x100fe40008001204 */
[----:B------:R-:W-:Y:S01]  /*97e0*/  SHF.R.U32.HI R5, RZ, UR5, R4 ;  /* 0x00000005ff057c19 */ /* 0x000fe20008011604 */
[----:B------:R-:W-:Y:S01]  /*97f0*/  ULDC UR5, c[0x0][0x658] ;  /* 0x0001960000057ab9 */ /* 0x000fe20000000800 */
[----:B--2---:R-:W-:-:S02]  /*9800*/  @P2 IMAD R15, R25, R6, R20 ;  /* 0x00000006190f2224 */ /* 0x004fc400078e0214 */
[--C-:B------:R-:W-:Y:S02]  /*9810*/  SHF.R.U64 R20, R22, UR5, R5.reuse ;  /* 0x0000000516147c19 */ /* 0x100fe40008001205 */
[----:B------:R-:W-:-:S03]  /*9820*/  SHF.R.U32.HI R23, RZ, UR5, R5 ;  /* 0x00000005ff177c19 */ /* 0x000fc60008011605 */
[----:B------:R-:W-:Y:S02]  /*9830*/  IMAD.MOV.U32 R6, RZ, RZ, R20 ;  /* 0x000000ffff067224 */ /* 0x000fe400078e0014 */
[----:B------:R-:W-:Y:S01]  /*9840*/  IMAD.MOV.U32 R5, RZ, RZ, R23 ;  /* 0x000000ffff057224 */ /* 0x000fe200078e0017 */
[----:B------:R-:W-:Y:S06]  /*9850*/  @!P0 BRA `(.L_x_308) ;  /* 0x00000000002c8947 */ /* 0x000fec0003800000 */
        /* <DEDUP_REMOVED lines=9> */
[----:B------:R-:W-:-:S04]  /*98f0*/  IMAD.WIDE.U32.X R4, R23, UR7, R4, P1 ;  /* 0x0000000717047c25 */ /* 0x000fc800088e0404 */
[----:B------:R-:W-:-:S07]  /*9900*/  IMAD.MOV.U32 R6, RZ, RZ, R4 ;  /* 0x000000ffff067224 */ /* 0x000fce00078e0004 */
.L_x_308:
[----:B------:R-:W-:Y:S01]  /*9910*/  ULDC UR5, c[0x0][0x648] ;  /* 0x0001920000057ab9 */ /* 0x000fe20000000800 */
[----:B------:R-:W-:Y:S01]  /*9920*/  LOP3.LUT R4, R22, UR17, RZ, 0xc0, !PT ;  /* 0x0000001116047c12 */ /* 0x000fe2000f8ec0ff */
[----:B------:R-:W-:Y:S01]  /*9930*/  ULDC UR6, c[0x0][0x610] ;  /* 0x0001840000067ab9 */ /* 0x000fe20000000800 */
[----:B------:R-:W-:Y:S01]  /*9940*/  SHF.R.U64 R5, R6, UR5, R5 ;  /* 0x0000000506057c19 */ /* 0x000fe20008001205 */
[----:B------:R-:W-:Y:S01]  /*9950*/  ULDC UR5, c[0x0][0x638] ;  /* 0x00018e0000057ab9 */ /* 0x000fe20000000800 */
[----:B------:R-:W-:Y:S01]  /*9960*/  LOP3.LUT R21, R21, UR4, RZ, 0xc0, !PT ;  /* 0x0000000415157c12 */ /* 0x000fe2000f8ec0ff */
[----:B------:R-:W-:Y:S02]  /*9970*/  IMAD.MOV.U32 R6, RZ, RZ, R14 ;  /* 0x000000ffff067224 */ /* 0x000fe400078e000e */
[----:B------:R-:W-:Y:S02]  /*9980*/  IMAD.MOV R7, RZ, RZ, -R5 ;  /* 0x000000ffff077224 */ /* 0x000fe400078e0a05 */
[----:B------:R-:W-:-:S02]  /*9990*/  IMAD R4, R5, UR18, R4 ;  /* 0x0000001205047c24 */ /* 0x000fc4000f8e0204 */
[----:B------:R-:W-:Y:S01]  /*99a0*/  IMAD R20, R7, UR5, R20 ;  /* 0x0000000507147c24 */ /* 0x000fe2000f8e0214 */
[----:B------:R-:W-:Y:S01]  /*99b0*/  ULDC UR5, c[0x0][0x600] ;  /* 0x0001800000057ab9 */ /* 0x000fe20000000800 */
[----:B------:R-:W-:Y:S02]  /*99c0*/  IMAD R15, R4, UR6, R15 ;  /* 0x00000006040f7c24 */ /* 0x000fe4000f8e020f */
[----:B------:R-:W-:Y:S02]  /*99d0*/  IMAD R20, R20, UR5, R21 ;  /* 0x0000000514147c24 */ /* 0x000fe4000f8e0215 */
[----:B------:R-:W-:-:S03]  /*99e0*/  IMAD.MOV.U32 R4, RZ, RZ, 0x1 ;  /* 0x00000001ff047424 */ /* 0x000fc600078e00ff */
[----:B------:R-:W-:Y:S02]  /*99f0*/  SEL R21, R20, R15, !P2 ;  /* 0x0000000f14157207 */ /* 0x000fe40005000000 */
[----:B------:R-:W-:-:S07]  /*9a00*/  SEL R20, R15, R20, !P2 ;  /* 0x000000140f147207 */ /* 0x000fce0005000000 */
.L_x_306:
[----:B------:R-:W-:Y:S05]  /*9a10*/  BSYNC B1 ;  /* 0x0000000000017941 */ /* 0x000fea0003800000 */
.L_x_305:
[----:B------:R-:W-:-:S13]  /*9a20*/  LOP3.LUT P0, RZ, R4, 0xff, RZ, 0xc0, !PT ;  /* 0x000000ff04ff7812 */ /* 0x000fda000780c0ff */
[----:B------:R-:W-:Y:S05]  /*9a30*/  @P0 BRA `(.L_x_309) ;  /* 0xfffffff4003c0947 */ /* 0x000fea000383ffff */
[----:B------:R-:W-:Y:S05]  /*9a40*/  BSYNC B0 ;  /* 0x0000000000007941 */ /* 0x000fea0003800000 */
.L_x_298:
[----:B------:R-:W-:-:S03]  /*9a50*/  UMOV UR5, 0xffffffff ;  /* 0xffffffff00057882 */ /* 0x000fc60000000000 */
[----:B------:R-:W-:Y:S05]  /*9a60*/  BRA.DIV UR5, `(.L_x_310) ;  /* 0x0000000605147947 */ /* 0x000fea000b800000 */
[----:B------:R-:W-:-:S13]  /*9a70*/  ELECT P6, URZ, PT ;  /* 0x00000000003f782f */ /* 0x000fda00038c0000 */
.L_x_324:
[----:B------:R-:W-:Y:S04]  /*9a80*/  BSSY B0, `(.L_x_311) ;  /* 0x000002b000007945 */ /* 0x000fe80003800000 */
[----:B------:R-:W-:Y:S05]  /*9a90*/  @!P6 BRA `(.L_x_312) ;  /* 0x0000000000a4e947 */ /* 0x000fea0003800000 */
[----:B------:R-:W-:-:S04]  /*9aa0*/  LOP3.LUT R19, R19, 0x2, RZ, 0xfc, !PT ;  /* 0x0000000213137812 */ /* 0x000fc800078efcff */
[----:B------:R-:W-:-:S13]  /*9ab0*/  ISETP.NE.AND P0, PT, R19, 0x3, PT ;  /* 0x000000031300780c */ /* 0x000fda0003f05270 */
[----:B------:R-:W-:Y:S05]  /*9ac0*/  @!P0 BRA `(.L_x_313) ;  /* 0x0000000000048947 */ /* 0x000fea0003800000 */
[----:B------:R-:W-:Y:S01]  /*9ad0*/  BPT.TRAP 0x1 ;  /* 0x000000040000795c */ /* 0x000fe20000300000 */
.L_x_313:
[----:B------:R-:W0:Y:S01]  /*9ae0*/  S2R R5, SR_CgaCtaId ;  /* 0x0000000000057919 */ /* 0x000e220000008800 */
[----:B------:R-:W-:Y:S02]  /*9af0*/  MOV R2, 0x400 ;  /* 0x0000040000027802 */ /* 0x000fe40000000f00 */
[----:B------:R-:W-:Y:S02]  /*9b00*/  SHF.L.U32 R4, R0, 0x1f, RZ ;  /* 0x0000001f00047819 */ /* 0x000fe400000006ff */
[----:B0-----:R-:W-:-:S05]  /*9b10*/  LEA R2, R5, R2, 0x18 ;  /* 0x0000000205027211 */ /* 0x001fca00078ec0ff */
[----:B------:R-:W-:-:S04]  /*9b20*/  VIADD R2, R2, 0x20 ;  /* 0x0000002002027836 */ /* 0x000fc80000000000 */
[C---:B------:R-:W-:Y:S02]  /*9b30*/  IMAD R7, R3.reuse, 0x8, R2 ;  /* 0x0000000803077824 */ /* 0x040fe400078e0202 */
[----:B------:R-:W-:Y:S02]  /*9b40*/  VIADD R3, R3, 0x1 ;  /* 0x0000000103037836 */ /* 0x000fe40000000000 */
[----:B------:R-:W0:Y:S03]  /*9b50*/  SYNCS.PHASECHK.TRANS64.TRYWAIT P0, [R7+URZ], R4 ;  /* 0x00000004070075a7 */ /* 0x000e26000800017f */
[----:B------:R-:W-:-:S04]  /*9b60*/  ISETP.NE.AND P1, PT, R3, 0x4, PT ;  /* 0x000000040300780c */ /* 0x000fc80003f25270 */
[----:B------:R-:W-:Y:S02]  /*9b70*/  SEL R5, RZ, 0x1, P1 ;  /* 0x00000001ff057807 */ /* 0x000fe40000800000 */
[----:B------:R-:W-:Y:S02]  /*9b80*/  SEL R3, R3, RZ, P1 ;  /* 0x000000ff03037207 */ /* 0x000fe40000800000 */
[----:B------:R-:W-:-:S03]  /*9b90*/  LOP3.LUT R6, R0, R5, RZ, 0x3c, !PT ;  /* 0x0000000500067212 */ /* 0x000fc600078e3cff */
[----:B------:R-:W-:Y:S01]  /*9ba0*/  IMAD R8, R3, 0x8, R2 ;  /* 0x0000000803087824 */ /* 0x000fe200078e0202 */
[----:B------:R-:W-:Y:S01]  /*9bb0*/  SHF.L.U32 R5, R6, 0x1f, RZ ;  /* 0x0000001f06057819 */ /* 0x000fe200000006ff */
[----:B0-----:R-:W-:Y:S06]  /*9bc0*/  @!P0 BRA `(.L_x_314) ;  /* 0x0000000000dc8947 */ /* 0x001fec0003800000 */
.L_x_325:
[----:B------:R-:W1:Y:S01]  /*9bd0*/  SYNCS.PHASECHK.TRANS64.TRYWAIT P0, [R8+URZ], R5 ;  /* 0x00000005080075a7 */ /* 0x000e62000800017f */
[----:B------:R-:W-:-:S05]  /*9be0*/  VIADD R0, R3, 0x1 ;  /* 0x0000000103007836 */ /* 0x000fca0000000000 */
[----:B------:R-:W-:-:S04]  /*9bf0*/  ISETP.NE.AND P1, PT, R0, 0x4, PT ;  /* 0x000000040000780c */ /* 0x000fc80003f25270 */
[----:B------:R-:W-:Y:S02]  /*9c00*/  SEL R3, RZ, 0x1, P1 ;  /* 0x00000001ff037807 */ /* 0x000fe40000800000 */
[----:B0-----:R-:W-:Y:S02]  /*9c10*/  SEL R7, R0, RZ, P1 ;  /* 0x000000ff00077207 */ /* 0x001fe40000800000 */
[----:B------:R-:W-:-:S03]  /*9c20*/  LOP3.LUT R9, R6, R3, RZ, 0x3c, !PT ;  /* 0x0000000306097212 */ /* 0x000fc600078e3cff */
[----:B------:R-:W-:Y:S01]  /*9c30*/  IMAD R11, R7, 0x8, R2 ;  /* 0x00000008070b7824 */ /* 0x000fe200078e0202 */
[----:B------:R-:W-:Y:S01]  /*9c40*/  SHF.L.U32 R6, R9, 0x1f, RZ ;  /* 0x0000001f09067819 */ /* 0x000fe200000006ff */
[----:B-1----:R-:W-:Y:S06]  /*9c50*/  @!P0 BRA `(.L_x_315) ;  /* 0x0000000000cc8947 */ /* 0x002fec0003800000 */
.L_x_326:
[----:B------:R-:W1:Y:S01]  /*9c60*/  SYNCS.PHASECHK.TRANS64.TRYWAIT P0, [R11+URZ], R6 ;  /* 0x000000060b0075a7 */ /* 0x000e62000800017f */
[----:B------:R-:W-:-:S05]  /*9c70*/  VIADD R0, R7, 0x1 ;  /* 0x0000000107007836 */ /* 0x000fca0000000000 */
[----:B------:R-:W-:-:S04]  /*9c80*/  ISETP.NE.AND P1, PT, R0, 0x4, PT ;  /* 0x000000040000780c */ /* 0x000fc80003f25270 */
[----:B------:R-:W-:Y:S02]  /*9c90*/  SEL R4, RZ, 0x1, P1 ;  /* 0x00000001ff047807 */ /* 0x000fe40000800000 */
[----:B------:R-:W-:Y:S02]  /*9ca0*/  SEL R3, R0, RZ, P1 ;  /* 0x000000ff00037207 */ /* 0x000fe40000800000 */
[----:B------:R-:W-:Y:S01]  /*9cb0*/  LOP3.LUT R0, R9, R4, RZ, 0x3c, !PT ;  /* 0x0000000409007212 */ /* 0x000fe200078e3cff */
[----:B-1----:R-:W-:Y:S06]  /*9cc0*/  @!P0 BRA `(.L_x_316) ;  /* 0x0000000000c48947 */ /* 0x002fec0003800000 */
.L_x_327:
[----:B------:R-:W-:Y:S01]  /*9cd0*/  IMAD R3, R3, 0x8, R2 ;  /* 0x0000000803037824 */ /* 0x000fe200078e0202 */
[----:B------:R-:W-:-:S07]  /*9ce0*/  SHF.L.U32 R0, R0, 0x1f, RZ ;  /* 0x0000001f00007819 */ /* 0x000fce00000006ff */
.L_x_317:
[----:B--2---:R2:W3:Y:S02]  /*9cf0*/  SYNCS.PHASECHK.TRANS64.TRYWAIT P0, [R3+URZ], R0 ;  /* 0x00000000030075a7 */ /* 0x0044e4000800017f */
[----:B---3--:R-:W-:Y:S05]  /*9d00*/  @!P0 NANOSLEEP.SYNCS 0x989680 ;  /* 0x009896800000895d */ /* 0x008fea0003900000 */
[----:B------:R-:W3:Y:S02]  /*9d10*/  @!P0 SYNCS.PHASECHK.TRANS64 P0, [R3+URZ], R0 ;  /* 0x00000000030085a7 */ /* 0x000ee4000800007f */
[----:B---3--:R-:W-:Y:S05]  /*9d20*/  @!P0 BRA `(.L_x_317) ;  /* 0xfffffffc00f08947 */ /* 0x008fea000383ffff */
.L_x_312:
[----:B------:R-:W-:Y:S05]  /*9d30*/  BSYNC B0 ;  /* 0x0000000000007941 */ /* 0x000fea0003800000 */
.L_x_311:
[----:B------:R-:W-:Y:S05]  /*9d40*/  EXIT ;  /* 0x000000000000794d */ /* 0x000fea0003800000 */
.L_x_21:
[----:B----4-:R4:W0:Y:S02]  /*9d50*/  SYNCS.PHASECHK.TRANS64.TRYWAIT P1, [R3+URZ], R0 ;  /* 0x00000000030075a7 */ /* 0x010824000802017f */
[----:B0-----:R-:W-:Y:S05]  /*9d60*/  @!P1 NANOSLEEP.SYNCS 0x989680 ;  /* 0x009896800000995d */ /* 0x001fea0003900000 */
[----:B------:R-:W0:Y:S02]  /*9d70*/  @!P1 SYNCS.PHASECHK.TRANS64 P1, [R3+URZ], R0 ;  /* 0x00000000030095a7 */ /* 0x000e24000802007f */
[----:B0-----:R-:W-:Y:S05]  /*9d80*/  @!P1 BRA `(.L_x_21) ;  /* 0xfffffffc00f09947 */ /* 0x001fea000383ffff */
[----:B------:R-:W-:Y:S05]  /*9d90*/  BRA `(.L_x_20) ;  /* 0xffffff7400e07947 */ /* 0x000fea000383ffff */
.L_x_26:
[----:B-1----:R1:W3:Y:S02]  /*9da0*/  SYNCS.PHASECHK.TRANS64.TRYWAIT P1, [R5+URZ], R4 ;  /* 0x00000004050075a7 */ /* 0x0022e4000802017f */
[----:B---3--:R-:W-:Y:S05]  /*9db0*/  @!P1 NANOSLEEP.SYNCS 0x989680 ;  /* 0x009896800000995d */ /* 0x008fea0003900000 */
[----:B------:R-:W3:Y:S02]  /*9dc0*/  @!P1 SYNCS.PHASECHK.TRANS64 P1, [R5+URZ], R4 ;  /* 0x00000004050095a7 */ /* 0x000ee4000802007f */
[----:B---3--:R-:W-:Y:S05]  /*9dd0*/  @!P1 BRA `(.L_x_26) ;  /* 0xfffffffc00f09947 */ /* 0x008fea000383ffff */
[----:B------:R-:W-:Y:S05]  /*9de0*/  BRA `(.L_x_25) ;  /* 0xffffff7800907947 */ /* 0x000fea000383ffff */
.L_x_299:
[----:B------:R-:W-:Y:S01]  /*9df0*/  BSSY B1, `(.L_x_318) ;  /* 0x0000006000017945 */ /* 0x000fe20003800000 */
[----:B------:R-:W-:-:S07]  /*9e00*/  IMAD.MOV.U32 R15, RZ, RZ, -0x1 ;  /* 0xffffffffff0f7424 */ /* 0x000fce00078e00ff */
[----:B------:R-:W-:Y:S05]  /*9e10*/  WARPSYNC.COLLECTIVE R15, `(.L_x_319) ;  /* 0x000000000f0c7348 */ /* 0x000fea0003c00000 */
[----:B------:R-:W-:Y:S02]  /*9e20*/  ELECT P6, UR62, PT ;  /* 0x00000000003e782f */ /* 0x000fe400038c0000 */
[----:B------:R-:W-:Y:S01]  /*9e30*/  MOV R14, UR62 ;  /* 0x0000003e000e7c02 */ /* 0x000fe20008000f00 */
[----:B------:R-:W-:Y:S10]  /*9e40*/  ENDCOLLECTIVE ;  /* 0x000000000000791b */ /* 0x000ff40003800000 */
.L_x_319:
[----:B------:R-:W-:Y:S05]  /*9e50*/  BSYNC B1 ;  /* 0x0000000000017941 */ /* 0x000fea0003800000 */
.L_x_318:
[----:B------:R-:W-:Y:S05]  /*9e60*/  BRA `(.L_x_320) ;  /* 0xfffffff0003c7947 */ /* 0x000fea000383ffff */
.L_x_302:
[----:B0-----:R0:W1:Y:S02]  /*9e70*/  SYNCS.PHASECHK.TRANS64.TRYWAIT P0, [R20+URZ+0x20], R7 ;  /* 0x00002007140075a7 */ /* 0x001064000800017f */
[----:B-1----:R-:W-:Y:S05]  /*9e80*/  @!P0 NANOSLEEP.SYNCS 0x989680 ;  /* 0x009896800000895d */ /* 0x002fea0003900000 */
[----:B------:R-:W1:Y:S02]  /*9e90*/  @!P0 SYNCS.PHASECHK.TRANS64 P0, [R20+URZ+0x20], R7 ;  /* 0x00002007140085a7 */ /* 0x000e64000800007f */
[----:B-1----:R-:W-:Y:S05]  /*9ea0*/  @!P0 BRA `(.L_x_302) ;  /* 0xfffffffc00f08947 */ /* 0x002fea000383ffff */
[----:B------:R-:W-:Y:S05]  /*9eb0*/  BRA `(.L_x_321) ;  /* 0xfffffff000747947 */ /* 0x000fea000383ffff */
.L_x_310:
[----:B------:R-:W-:Y:S01]  /*9ec0*/  BSSY B0, `(.L_x_322) ;  /* 0x0000006000007945 */ /* 0x000fe20003800000 */
[----:B------:R-:W-:-:S07]  /*9ed0*/  IMAD.MOV.U32 R15, RZ, RZ, -0x1 ;  /* 0xffffffffff0f7424 */ /* 0x000fce00078e00ff */
[----:B------:R-:W-:Y:S05]  /*9ee0*/  WARPSYNC.COLLECTIVE R15, `(.L_x_323) ;  /* 0x000000000f0c7348 */ /* 0x000fea0003c00000 */
[----:B------:R-:W-:Y:S02]  /*9ef0*/  ELECT P6, UR62, PT ;  /* 0x00000000003e782f */ /* 0x000fe400038c0000 */
[----:B------:R-:W-:Y:S01]  /*9f00*/  MOV R14, UR62 ;  /* 0x0000003e000e7c02 */ /* 0x000fe20008000f00 */
[----:B------:R-:W-:Y:S10]  /*9f10*/  ENDCOLLECTIVE ;  /* 0x000000000000791b */ /* 0x000ff40003800000 */
.L_x_323:
[----:B------:R-:W-:Y:S05]  /*9f20*/  BSYNC B0 ;  /* 0x0000000000007941 */ /* 0x000fea0003800000 */
.L_x_322:
[----:B------:R-:W-:Y:S05]  /*9f30*/  BRA `(.L_x_324) ;  /* 0xfffffff800d07947 */ /* 0x000fea000383ffff */
.L_x_314:
[----:B0-----:R0:W1:Y:S02]  /*9f40*/  SYNCS.PHASECHK.TRANS64.TRYWAIT P0, [R7+URZ], R4 ;  /* 0x00000004070075a7 */ /* 0x001064000800017f */
[----:B-1----:R-:W-:Y:S05]  /*9f50*/  @!P0 NANOSLEEP.SYNCS 0x989680 ;  /* 0x009896800000895d */ /* 0x002fea0003900000 */
[----:B------:R-:W1:Y:S02]  /*9f60*/  @!P0 SYNCS.PHASECHK.TRANS64 P0, [R7+URZ], R4 ;  /* 0x00000004070085a7 */ /* 0x000e64000800007f */
[----:B-1----:R-:W-:Y:S05]  /*9f70*/  @!P0 BRA `(.L_x_314) ;  /* 0xfffffffc00f08947 */ /* 0x002fea000383ffff */
[----:B------:R-:W-:Y:S05]  /*9f80*/  BRA `(.L_x_325) ;  /* 0xfffffffc00107947 */ /* 0x000fea000383ffff */
.L_x_315:
[----:B0-----:R0:W1:Y:S02]  /*9f90*/  SYNCS.PHASECHK.TRANS64.TRYWAIT P0, [R8+URZ], R5 ;  /* 0x00000005080075a7 */ /* 0x001064000800017f */
[----:B-1----:R-:W-:Y:S05]  /*9fa0*/  @!P0 NANOSLEEP.SYNCS 0x989680 ;  /* 0x009896800000895d */ /* 0x002fea0003900000 */
[----:B------:R-:W1:Y:S02]  /*9fb0*/  @!P0 SYNCS.PHASECHK.TRANS64 P0, [R8+URZ], R5 ;  /* 0x00000005080085a7 */ /* 0x000e64000800007f */
[----:B-1----:R-:W-:Y:S05]  /*9fc0*/  @!P0 BRA `(.L_x_315) ;  /* 0xfffffffc00f08947 */ /* 0x002fea000383ffff */
[----:B------:R-:W-:Y:S05]  /*9fd0*/  BRA `(.L_x_326) ;  /* 0xfffffffc00207947 */ /* 0x000fea000383ffff */
.L_x_316:
[----:B-1----:R1:W2:Y:S02]  /*9fe0*/  SYNCS.PHASECHK.TRANS64.TRYWAIT P0, [R11+URZ], R6 ;  /* 0x000000060b0075a7 */ /* 0x0022a4000800017f */
[----:B--2---:R-:W-:Y:S05]  /*9ff0*/  @!P0 NANOSLEEP.SYNCS 0x989680 ;  /* 0x009896800000895d */ /* 0x004fea0003900000 */
[----:B------:R-:W2:Y:S02]  /*a000*/  @!P0 SYNCS.PHASECHK.TRANS64 P0, [R11+URZ], R6 ;  /* 0x000000060b0085a7 */ /* 0x000ea4000800007f */
[----:B--2---:R-:W-:Y:S05]  /*a010*/  @!P0 BRA `(.L_x_316) ;  /* 0xfffffffc00f08947 */ /* 0x004fea000383ffff */
[----:B------:R-:W-:Y:S05]  /*a020*/  BRA `(.L_x_327) ;  /* 0xfffffffc00287947 */ /* 0x000fea000383ffff */
.L_x_328:
[----:B------:R-:W-:-:S00]  /*a030*/  BRA `(.L_x_328) ;  /* 0xfffffffc00fc7947 */ /* 0x000fc0000383ffff */
[----:B------:R-:W-:-:S00]  /*a040*/  NOP ;  /* 0x0000000000007918 */ /* 0x000fc00000000000 */
        /* <DEDUP_REMOVED lines=11> */
.L_x_329:


//--------------------- .nv.global.init           --------------------------
	.section	.nv.global.init,"aw",@progbits
.nv.global.init:
	.type		$str$22,@object
	.size		$str$22,($str$23 - $str$22)
$str$22:
        /*0000*/ 	.byte	0x6b, 0x5f, 0x74, 0x69, 0x6c, 0x65, 0x5f, 0x63, 0x6f, 0x75, 0x6e, 0x74, 0x20, 0x3e, 0x3d, 0x20
        /*0010*/ 	.byte	0x31, 0x00
	.type		$str$23,@object
	.size		$str$23,(__unnamed_1 - $str$23)
$str$23:
        /*0012*/ 	.byte	0x2f, 0x74, 0x6d, 0x70, 0x2f, 0x63, 0x75, 0x74, 0x6c, 0x61, 0x73, 0x73, 0x5f, 0x73, 0x77, 0x65
        /*0022*/ 	.byte	0x65, 0x70, 0x5f, 0x73, 0x72, 0x63, 0x2f, 0x69, 0x6e, 0x63, 0x6c, 0x75, 0x64, 0x65, 0x2f, 0x63
        /*0032*/ 	.byte	0x75, 0x74, 0x6c, 0x61, 0x73, 0x73, 0x2f, 0x67, 0x65, 0x6d, 0x6d, 0x2f, 0x63, 0x6f, 0x6c, 0x6c
        /*0042*/ 	.byte	0x65, 0x63, 0x74, 0x69, 0x76, 0x65, 0x2f, 0x73, 0x6d, 0x39, 0x30, 0x5f, 0x6d, 0x6d, 0x61, 0x5f
        /*0052*/ 	.byte	0x74, 0x6d, 0x61, 0x5f, 0x67, 0x6d, 0x6d, 0x61, 0x5f, 0x73, 0x73, 0x5f, 0x77, 0x61, 0x72, 0x70
        /*0062*/ 	.byte	0x73, 0x70, 0x65, 0x63, 0x69, 0x61, 0x6c, 0x69, 0x7a, 0x65, 0x64, 0x2e, 0x68, 0x70, 0x70, 0x00
	.type		__unnamed_1,@object
	.size		__unnamed_1,(.L_0 - __unnamed_1)
__unnamed_1:
        /*0072*/ 	.byte	0x76, 0x6f, 0x69, 0x64, 0x20, 0x63, 0x75, 0x74, 0x6c, 0x61, 0x73, 0x73, 0x3a, 0x3a, 0x67, 0x65
        /* <DEDUP_REMOVED lines=172> */
        /*0b42*/ 	.byte	0x69, 0x64, 0x65, 0x6e, 0x74, 0x69, 0x74, 0x79, 0x5d, 0x00
.L_0:


//--------------------- .nv.shared._ZN7cutlass13device_kernelINS_4gemm6kernel13GemmUniversalIN4cute5tupleIJiiiiEEENS1_10collective13CollectiveMmaINS1_34MainloopSm90TmaGmmaWarpSpecializedILi4ENS5_IJNS4_1CILi2EEENSA_ILi1EEESC_EEENS1_35KernelTmaWarpSpecializedCooperativeEEENS5_IJNSA_ILi128EEENSA_ILi256EEENSA_ILi64EEEEEEaNS5_IJlSC_lEEEaSK_NS4_8TiledMMAINS4_8MMA_AtomIJNS4_4SM904GMMA27MMA_64x256x32_S32S8S8_SS_TNEEEENS4_6LayoutISD_NS5_IJSC_NSA_ILi0EEESS_EEEEENS5_IJNS4_10UnderscoreESV_SV_EEEEENS4_13SM90_TMA_LOADENS4_14ComposedLayoutINS4_7SwizzleILi2ELi4ELi3EEENS4_18smem_ptr_flag_bitsILi8EEENSR_INS5_IJNSA_ILi8EEESI_EEENS5_IJSI_SC_EEEEEEEvNS4_8identityENS4_23SM90_TMA_LOAD_MULTICASTES18_vS19_EENS_8epilogue10collective6detail29Sm90TmaWarpSpecializedAdapterINS1D_15DefaultEpilogueIaSK_SK_NS1C_6thread17LinearCombinationIaLi1EiiLNS1H_9ScaleType4KindE0ELNS_15FloatRoundStyleE2EaEENS1_15EpilogueDefaultEEEEEvvEEEEvNT_6ParamsE --------------------------
	.section	.nv.shared._ZN7cutlass13device_kernelINS_4gemm6kernel13GemmUniversalIN4cute5tupleIJiiiiEEENS1_10collective13CollectiveMmaINS1_34MainloopSm90TmaGmmaWarpSpecializedILi4ENS5_IJNS4_1CILi2EEENSA_ILi1EEESC_EEENS1_35KernelTmaWarpSpecializedCooperativeEEENS5_IJNSA_ILi128EEENSA_ILi256EEENSA_ILi64EEEEEEaNS5_IJlSC_lEEEaSK_NS4_8TiledMMAINS4_8MMA_AtomIJNS4_4SM904GMMA27MMA_64x256x32_S32S8S8_SS_TNEEEENS4_6LayoutISD_NS5_IJSC_NSA_ILi0EEESS_EEEEENS5_IJNS4_10UnderscoreESV_SV_EEEEENS4_13SM90_TMA_LOADENS4_14ComposedLayoutINS4_7SwizzleILi2ELi4ELi3EEENS4_18smem_ptr_flag_bitsILi8EEENSR_INS5_IJNSA_ILi8EEESI_EEENS5_IJSI_SC_EEEEEEEvNS4_8identityENS4_23SM90_TMA_LOAD_MULTICASTES18_vS19_EENS_8epilogue10collective6detail29Sm90TmaWarpSpecializedAdapterINS1D_15DefaultEpilogueIaSK_SK_NS1C_6thread17LinearCombinationIaLi1EiiLNS1H_9ScaleType4KindE0ELNS_15FloatRoundStyleE2EaEENS1_15EpilogueDefaultEEEEEvvEEEEvNT_6ParamsE,"aw",@nobits
	.sectionflags	@""
	.align	16
	.zero		1024


//--------------------- .nv.shared.reserved.0     --------------------------
	.section	.nv.shared.reserved.0,"aw",@nobits
	.weak		__nv_reservedSMEM_offset_0_alias
	.size		__nv_reservedSMEM_offset_0_alias, 0, 0
	.other		__nv_reservedSMEM_offset_0_alias,@"STO_CUDA_RESERVED_SHARED STV_DEFAULT"
__nv_reservedSMEM_offset_0_alias:
	.zero		0


//--------------------- .nv.global                --------------------------
	.section	.nv.global,"aw",@nobits
.nv.global:
	.type		_ZN39_INTERNAL_eeee8e16_4_k_cu_4a2697d3_56144cute1_E,@object
	.size		_ZN39_INTERNAL_eeee8e16_4_k_cu_4a2697d3_56144cute1_E,(_ZN39_INTERNAL_eeee8e16_4_k_cu_4a2697d3_56144cuda3std3__45__cpo6cbeginE - _ZN39_INTERNAL_eeee8e16_4_k_cu_4a2697d3_56144cute1_E)
_ZN39_INTERNAL_eeee8e16_4_k_cu_4a2697d3_56144cute1_E:
	.zero		1
	.type		_ZN39_INTERNAL_eeee8e16_4_k_cu_4a2697d3_56144cuda3std3__45__cpo6cbeginE,@object
	.size		_ZN39_INTERNAL_eeee8e16_4_k_cu_4a2697d3_56144cuda3std3__45__cpo6cbeginE,(_ZN39_INTERNAL_eeee8e16_4_k_cu_4a2697d3_56144cuda3std3__48in_placeE - _ZN39_INTERNAL_eeee8e16_4_k_cu_4a2697d3_56144cuda3std3__45__cpo6cbeginE)
_ZN39_INTERNAL_eeee8e16_4_k_cu_4a2697d3_56144cuda3std3__45__cpo6cbeginE:
	.zero		1
	.type		_ZN39_INTERNAL_eeee8e16_4_k_cu_4a2697d3_56144cuda3std3__48in_placeE,@object
	.size		_ZN39_INTERNAL_eeee8e16_4_k_cu_4a2697d3_56144cuda3std3__48in_placeE,(_ZN39_INTERNAL_eeee8e16_4_k_cu_4a2697d3_56144cuda3std6ranges3__45__cpo9iter_moveE - _ZN39_INTERNAL_eeee8e16_4_k_cu_4a2697d3_56144cuda3std3__48in_placeE)
_ZN39_INTERNAL_eeee8e16_4_k_cu_4a2697d3_56144cuda3std3__48in_placeE:
	.zero		1
	.type		_ZN39_INTERNAL_eeee8e16_4_k_cu_4a2697d3_56144cuda3std6ranges3__45__cpo9iter_moveE,@object
	.size		_ZN39_INTERNAL_eeee8e16_4_k_cu_4a2697d3_56144cuda3std6ranges3__45__cpo9iter_moveE,(_ZN39_INTERNAL_eeee8e16_4_k_cu_4a2697d3_56144cuda3std3__45__cpo5beginE - _ZN39_INTERNAL_eeee8e16_4_k_cu_4a2697d3_56144cuda3std6ranges3__45__cpo9iter_moveE)
_ZN39_INTERNAL_eeee8e16_4_k_cu_4a2697d3_56144cuda3std6ranges3__45__cpo9iter_moveE:
	.zero		1
	.type		_ZN39_INTERNAL_eeee8e16_4_k_cu_4a2697d3_56144cuda3std3__45__cpo5beginE,@object
	.size		_ZN39_INTERNAL_eeee8e16_4_k_cu_4a2697d3_56144cuda3std3__45__cpo5beginE,(_ZN39_INTERNAL_eeee8e16_4_k_cu_4a2697d3_56144cuda3std3__441_GLOBAL__N__eeee8e16_4_k_cu_4a2697d3_56146ignoreE - _ZN39_INTERNAL_eeee8e16_4_k_cu_4a2697d3_56144cuda3std3__45__cpo5beginE)
_ZN39_INTERNAL_eeee8e16_4_k_cu_4a2697d3_56144cuda3std3__45__cpo5beginE:
	.zero		1
	.type		_ZN39_INTERNAL_eeee8e16_4_k_cu_4a2697d3_56144cuda3std3__441_GLOBAL__N__eeee8e16_4_k_cu_4a2697d3_56146ignoreE,@object
	.size		_ZN39_INTERNAL_eeee8e16_4_k_cu_4a2697d3_56144cuda3std3__441_GLOBAL__N__eeee8e16_4_k_cu_4a2697d3_56146ignoreE,(_ZN39_INTERNAL_eeee8e16_4_k_cu_4a2697d3_56144cute7productE - _ZN39_INTERNAL_eeee8e16_4_k_cu_4a2697d3_56144cuda3std3__441_GLOBAL__N__eeee8e16_4_k_cu_4a2697d3_56146ignoreE)
_ZN39_INTERNAL_eeee8e16_4_k_cu_4a2697d3_56144cuda3std3__441_GLOBAL__N__eeee8e16_4_k_cu_4a2697d3_56146ignoreE:
	.zero		1
	.type		_ZN39_INTERNAL_eeee8e16_4_k_cu_4a2697d3_56144cute7productE,@object
	.size		_ZN39_INTERNAL_eeee8e16_4_k_cu_4a2697d3_56144cute7productE,(_ZN39_INTERNAL_eeee8e16_4_k_cu_4a2697d3_56144cuda3std3__45__cpo3endE - _ZN39_INTERNAL_eeee8e16_4_k_cu_4a2697d3_56144cute7productE)
_ZN39_INTERNAL_eeee8e16_4_k_cu_4a2697d3_56144cute7productE:
	.zero		1
	.type		_ZN39_INTERNAL_eeee8e16_4_k_cu_4a2697d3_56144cuda3std3__45__cpo3endE,@object
	.size		_ZN39_INTERNAL_eeee8e16_4_k_cu_4a2697d3_56144cuda3std3__45__cpo3endE,(_ZN39_INTERNAL_eeee8e16_4_k_cu_4a2697d3_56144cuda3std3__419piecewise_constructE - _ZN39_INTERNAL_eeee8e16_4_k_cu_4a2697d3_56144cuda3std3__45__cpo3endE)
_ZN39_INTERNAL_eeee8e16_4_k_cu_4a2697d3_56144cuda3std3__45__cpo3endE:
	.zero		1
	.type		_ZN39_INTERNAL_eeee8e16_4_k_cu_4a2697d3_56144cuda3std3__419piecewise_constructE,@object
	.size		_ZN39_INTERNAL_eeee8e16_4_k_cu_4a2697d3_56144cuda3std3__419piecewise_constructE,(_ZN39_INTERNAL_eeee8e16_4_k_cu_4a2697d3_56144cuda3std3__45__cpo4cendE - _ZN39_INTERNAL_eeee8e16_4_k_cu_4a2697d3_56144cuda3std3__419piecewise_constructE)
_ZN39_INTERNAL_eeee8e16_4_k_cu_4a2697d3_56144cuda3std3__419piecewise_constructE:
	.zero		1
	.type		_ZN39_INTERNAL_eeee8e16_4_k_cu_4a2697d3_56144cuda3std3__45__cpo4cendE,@object
	.size		_ZN39_INTERNAL_eeee8e16_4_k_cu_4a2697d3_56144cuda3std3__45__cpo4cendE,(_ZN39_INTERNAL_eeee8e16_4_k_cu_4a2697d3_56144cuda3std6ranges3__45__cpo4swapE - _ZN39_INTERNAL_eeee8e16_4_k_cu_4a2697d3_56144cuda3std3__45__cpo4cendE)
_ZN39_INTERNAL_eeee8e16_4_k_cu_4a2697d3_56144cuda3std3__45__cpo4cendE:
	.zero		1
	.type		_ZN39_INTERNAL_eeee8e16_4_k_cu_4a2697d3_56144cuda3std6ranges3__45__cpo4swapE,@object
	.size		_ZN39_INTERNAL_eeee8e16_4_k_cu_4a2697d3_56144cuda3std6ranges3__45__cpo4swapE,(.L_8 - _ZN39_INTERNAL_eeee8e16_4_k_cu_4a2697d3_56144cuda3std6ranges3__45__cpo4swapE)
_ZN39_INTERNAL_eeee8e16_4_k_cu_4a2697d3_56144cuda3std6ranges3__45__cpo4swapE:
	.zero		1
.L_8:


//--------------------- .nv.constant0._ZN7cutlass13device_kernelINS_4gemm6kernel13GemmUniversalIN4cute5tupleIJiiiiEEENS1_10collective13CollectiveMmaINS1_34MainloopSm90TmaGmmaWarpSpecializedILi4ENS5_IJNS4_1CILi2EEENSA_ILi1EEESC_EEENS1_35KernelTmaWarpSpecializedCooperativeEEENS5_IJNSA_ILi128EEENSA_ILi256EEENSA_ILi64EEEEEEaNS5_IJlSC_lEEEaSK_NS4_8TiledMMAINS4_8MMA_AtomIJNS4_4SM904GMMA27MMA_64x256x32_S32S8S8_SS_TNEEEENS4_6LayoutISD_NS5_IJSC_NSA_ILi0EEESS_EEEEENS5_IJNS4_10UnderscoreESV_SV_EEEEENS4_13SM90_TMA_LOADENS4_14ComposedLayoutINS4_7SwizzleILi2ELi4ELi3EEENS4_18smem_ptr_flag_bitsILi8EEENSR_INS5_IJNSA_ILi8EEESI_EEENS5_IJSI_SC_EEEEEEEvNS4_8identityENS4_23SM90_TMA_LOAD_MULTICASTES18_vS19_EENS_8epilogue10collective6detail29Sm90TmaWarpSpecializedAdapterINS1D_15DefaultEpilogueIaSK_SK_NS1C_6thread17LinearCombinationIaLi1EiiLNS1H_9ScaleType4KindE0ELNS_15FloatRoundStyleE2EaEENS1_15EpilogueDefaultEEEEEvvEEEEvNT_6ParamsE --------------------------
	.section	.nv.constant0._ZN7cutlass13device_kernelINS_4gemm6kernel13GemmUniversalIN4cute5tupleIJiiiiEEENS1_10collective13CollectiveMmaINS1_34MainloopSm90TmaGmmaWarpSpecializedILi4ENS5_IJNS4_1CILi2EEENSA_ILi1EEESC_EEENS1_35KernelTmaWarpSpecializedCooperativeEEENS5_IJNSA_ILi128EEENSA_ILi256EEENSA_ILi64EEEEEEaNS5_IJlSC_lEEEaSK_NS4_8TiledMMAINS4_8MMA_AtomIJNS4_4SM904GMMA27MMA_64x256x32_S32S8S8_SS_TNEEEENS4_6LayoutISD_NS5_IJSC_NSA_ILi0EEESS_EEEEENS5_IJNS4_10UnderscoreESV_SV_EEEEENS4_13SM90_TMA_LOADENS4_14ComposedLayoutINS4_7SwizzleILi2ELi4ELi3EEENS4_18smem_ptr_flag_bitsILi8EEENSR_INS5_IJNSA_ILi8EEESI_EEENS5_IJSI_SC_EEEEEEEvNS4_8identityENS4_23SM90_TMA_LOAD_MULTICASTES18_vS19_EENS_8epilogue10collective6detail29Sm90TmaWarpSpecializedAdapterINS1D_15DefaultEpilogueIaSK_SK_NS1C_6thread17LinearCombinationIaLi1EiiLNS1H_9ScaleType4KindE0ELNS_15FloatRoundStyleE2EaEENS1_15EpilogueDefaultEEEEEvvEEEEvNT_6ParamsE,"a",@progbits
	.sectionflags	@""
	.align	4
.nv.constant0._ZN7cutlass13device_kernelINS_4gemm6kernel13GemmUniversalIN4cute5tupleIJiiiiEEENS1_10collective13CollectiveMmaINS1_34MainloopSm90TmaGmmaWarpSpecializedILi4ENS5_IJNS4_1CILi2EEENSA_ILi1EEESC_EEENS1_35KernelTmaWarpSpecializedCooperativeEEENS5_IJNSA_ILi128EEENSA_ILi256EEENSA_ILi64EEEEEEaNS5_IJlSC_lEEEaSK_NS4_8TiledMMAINS4_8MMA_AtomIJNS4_4SM904GMMA27MMA_64x256x32_S32S8S8_SS_TNEEEENS4_6LayoutISD_NS5_IJSC_NSA_ILi0EEESS_EEEEENS5_IJNS4_10UnderscoreESV_SV_EEEEENS4_13SM90_TMA_LOADENS4_14ComposedLayoutINS4_7SwizzleILi2ELi4ELi3EEENS4_18smem_ptr_flag_bitsILi8EEENSR_INS5_IJNSA_ILi8EEESI_EEENS5_IJSI_SC_EEEEEEEvNS4_8identityENS4_23SM90_TMA_LOAD_MULTICASTES18_vS19_EENS_8epilogue10collective6detail29Sm90TmaWarpSpecializedAdapterINS1D_15DefaultEpilogueIaSK_SK_NS1C_6thread17LinearCombinationIaLi1EiiLNS1H_9ScaleType4KindE0ELNS_15FloatRoundStyleE2EaEENS1_15EpilogueDefaultEEEEEvvEEEEvNT_6ParamsE:
	.zero		1664


//--------------------- SYMBOLS --------------------------

	.type		.nv.reservedSmem.offset0,@object
	.size		.nv.reservedSmem.offset0,0x4
	.type		__assertfail,@function
